	.target	sm_100a

	.elftype	@"ET_EXEC"


//--------------------- .note.nv.tkinfo           --------------------------
	.section	.note.nv.tkinfo,"",@"SHT_NOTE"
	.sectionflags	@"SHF_NOTE_NV_TKINFO"
	.tkinfo
        /*0018*/ 	.word	0x00000002
        /*0030*/ 	.string	""
        /*0030*/ 	.string	"ptxas"
        /*0030*/ 	.string	"Cuda compilation tools, release 13.0, V13.0.88"
        /*0030*/ 	.string	"Build cuda_13.0.r13.0/compiler.36424714_0"
        /*0030*/ 	.string	"-arch sm_100a -m 64 "



//--------------------- .note.nv.cuinfo           --------------------------
	.section	.note.nv.cuinfo,"",@"SHT_NOTE"
	.sectionflags	@"SHF_NOTE_NV_CUINFO"
        /*0018*/ 	.short	0x0002
        /*001a*/ 	.short	0x0064
        /*001c*/ 	.short	0x0082
	.zero		2


//--------------------- .nv.info                  --------------------------
	.section	.nv.info,"",@"SHT_CUDA_INFO"
	.align	4


	//----- nvinfo : EIATTR_REGCOUNT
	.align		4
        /*0000*/ 	.byte	0x04, 0x2f
        /*0002*/ 	.short	(.L_19 - .L_18)
	.align		4
.L_18:
        /*0004*/ 	.word	index@(_ZN7cutlass13device_kernelINS_4gemm6kernel13GemmUniversalIN4cute5tupleIJiiiiEEENS1_10collective13CollectiveMmaINS1_35MainloopSm100TmaUmmaWarpSpecializedILi12ELi2ELi4ENS5_IJNS4_1CILi2EEENSA_ILi1EEESC_EEEEENS5_IJNSA_ILi64EEENSA_ILi176EEENSA_ILi32EEEEEENS_6half_tENS5_IJlSC_lEEESJ_SK_NS4_8TiledMMAINS4_8MMA_AtomIJNS4_20SM100_MMA_F16BF16_SSISJ_SJ_fLi64ELi176ELNS4_4UMMA5MajorE0ELSP_0ELNSO_7ScaleInE0ELSQ_0EEEEEENS4_6LayoutINS5_IJSC_SC_SC_EEENS5_IJNSA_ILi0EEESV_SV_EEEEENS5_IJNS4_10UnderscoreESY_SY_EEEEENS4_13SM90_TMA_LOADENS4_14ComposedLayoutINS4_7SwizzleILi2ELi4ELi3EEENS4_18smem_ptr_flag_bitsILi16EEENST_INS5_IJNSA_ILi8EEESH_EEENS5_IJSH_SC_EEEEEEEvNS4_8identityENS4_23SM90_TMA_LOAD_MULTICASTES1B_vS1C_EENS_8epilogue10collective18CollectiveEpilogueINS1F_23Sm100TmaWarpSpecializedILi2ELi1ELi88ELb1ELb0EEEJSI_NS5_IJNST_ISF_SC_EENST_ISG_SC_EEEEESJ_SK_SJ_SK_NS1F_6fusion15FusionCallbacksIS1J_NS1N_17LinearCombinationISJ_fSJ_fLNS_15FloatRoundStyleE2EEESI_S1M_JEEENS4_5SM1004TMEM4LOAD26SM100_TMEM_LOAD_16dp256b2xES11_NS12_INS13_ILi1ELi4ELi3EEES16_NST_INS5_IJS17_NSA_ILi16EEEEEENS5_IJS1Y_SC_EEEEEEENS4_17SM75_U32x4_LDSM_NENS4_14SM90_TMA_STOREES22_NS4_17SM90_U32x4_STSM_NENS4_39AutoVectorizingCopyWithAssumedAlignmentILi128EEEEEEvvEEEEvNT_6ParamsE)
        /*0008*/ 	.word	0x000000ee


	//----- nvinfo : EIATTR_FRAME_SIZE
	.align		4
.L_19:
        /*000c*/ 	.byte	0x04, 0x11
        /*000e*/ 	.short	(.L_21 - .L_20)
	.align		4
.L_20:
        /*0010*/ 	.word	index@($__internal_2_$__cuda_sm10x_tcgen05_guardrail_trap_unallocated_columns_being_dealloced)
        /*0014*/ 	.word	0x00000000


	//----- nvinfo : EIATTR_FRAME_SIZE
	.align		4
.L_21:
        /*0018*/ 	.byte	0x04, 0x11
        /*001a*/ 	.short	(.L_23 - .L_22)
	.align		4
.L_22:
        /*001c*/ 	.word	index@($__internal_1_$__cuda_sm10x_tcgen05_guardrail_trap_phase_invalid_during_alloc)
        /*0020*/ 	.word	0x00000000


	//----- nvinfo : EIATTR_FRAME_SIZE
	.align		4
.L_23:
        /*0024*/ 	.byte	0x04, 0x11
        /*0026*/ 	.short	(.L_25 - .L_24)
	.align		4
.L_24:
        /*0028*/ 	.word	index@($__internal_0_$__cuda_sm10x_tcgen05_guardrail_trap_col_being_dealloced_not_returned_by_alloc)
        /*002c*/ 	.word	0x00000000


	//----- nvinfo : EIATTR_FRAME_SIZE
	.align		4
.L_25:
        /*0030*/ 	.byte	0x04, 0x11
        /*0032*/ 	.short	(.L_27 - .L_26)
	.align		4
.L_26:
        /*0034*/ 	.word	index@(_ZN7cutlass13device_kernelINS_4gemm6kernel13GemmUniversalIN4cute5tupleIJiiiiEEENS1_10collective13CollectiveMmaINS1_35MainloopSm100TmaUmmaWarpSpecializedILi12ELi2ELi4ENS5_IJNS4_1CILi2EEENSA_ILi1EEESC_EEEEENS5_IJNSA_ILi64EEENSA_ILi176EEENSA_ILi32EEEEEENS_6half_tENS5_IJlSC_lEEESJ_SK_NS4_8TiledMMAINS4_8MMA_AtomIJNS4_20SM100_MMA_F16BF16_SSISJ_SJ_fLi64ELi176ELNS4_4UMMA5MajorE0ELSP_0ELNSO_7ScaleInE0ELSQ_0EEEEEENS4_6LayoutINS5_IJSC_SC_SC_EEENS5_IJNSA_ILi0EEESV_SV_EEEEENS5_IJNS4_10UnderscoreESY_SY_EEEEENS4_13SM90_TMA_LOADENS4_14ComposedLayoutINS4_7SwizzleILi2ELi4ELi3EEENS4_18smem_ptr_flag_bitsILi16EEENST_INS5_IJNSA_ILi8EEESH_EEENS5_IJSH_SC_EEEEEEEvNS4_8identityENS4_23SM90_TMA_LOAD_MULTICASTES1B_vS1C_EENS_8epilogue10collective18CollectiveEpilogueINS1F_23Sm100TmaWarpSpecializedILi2ELi1ELi88ELb1ELb0EEEJSI_NS5_IJNST_ISF_SC_EENST_ISG_SC_EEEEESJ_SK_SJ_SK_NS1F_6fusion15FusionCallbacksIS1J_NS1N_17LinearCombinationISJ_fSJ_fLNS_15FloatRoundStyleE2EEESI_S1M_JEEENS4_5SM1004TMEM4LOAD26SM100_TMEM_LOAD_16dp256b2xES11_NS12_INS13_ILi1ELi4ELi3EEES16_NST_INS5_IJS17_NSA_ILi16EEEEEENS5_IJS1Y_SC_EEEEEEENS4_17SM75_U32x4_LDSM_NENS4_14SM90_TMA_STOREES22_NS4_17SM90_U32x4_STSM_NENS4_39AutoVectorizingCopyWithAssumedAlignmentILi128EEEEEEvvEEEEvNT_6ParamsE)
        /*0038*/ 	.word	0x00000000


	//----- nvinfo : EIATTR_MIN_STACK_SIZE
	.align		4
.L_27:
        /*003c*/ 	.byte	0x04, 0x12
        /*003e*/ 	.short	(.L_29 - .L_28)
	.align		4
.L_28:
        /*0040*/ 	.word	index@(_ZN7cutlass13device_kernelINS_4gemm6kernel13GemmUniversalIN4cute5tupleIJiiiiEEENS1_10collective13CollectiveMmaINS1_35MainloopSm100TmaUmmaWarpSpecializedILi12ELi2ELi4ENS5_IJNS4_1CILi2EEENSA_ILi1EEESC_EEEEENS5_IJNSA_ILi64EEENSA_ILi176EEENSA_ILi32EEEEEENS_6half_tENS5_IJlSC_lEEESJ_SK_NS4_8TiledMMAINS4_8MMA_AtomIJNS4_20SM100_MMA_F16BF16_SSISJ_SJ_fLi64ELi176ELNS4_4UMMA5MajorE0ELSP_0ELNSO_7ScaleInE0ELSQ_0EEEEEENS4_6LayoutINS5_IJSC_SC_SC_EEENS5_IJNSA_ILi0EEESV_SV_EEEEENS5_IJNS4_10UnderscoreESY_SY_EEEEENS4_13SM90_TMA_LOADENS4_14ComposedLayoutINS4_7SwizzleILi2ELi4ELi3EEENS4_18smem_ptr_flag_bitsILi16EEENST_INS5_IJNSA_ILi8EEESH_EEENS5_IJSH_SC_EEEEEEEvNS4_8identityENS4_23SM90_TMA_LOAD_MULTICASTES1B_vS1C_EENS_8epilogue10collective18CollectiveEpilogueINS1F_23Sm100TmaWarpSpecializedILi2ELi1ELi88ELb1ELb0EEEJSI_NS5_IJNST_ISF_SC_EENST_ISG_SC_EEEEESJ_SK_SJ_SK_NS1F_6fusion15FusionCallbacksIS1J_NS1N_17LinearCombinationISJ_fSJ_fLNS_15FloatRoundStyleE2EEESI_S1M_JEEENS4_5SM1004TMEM4LOAD26SM100_TMEM_LOAD_16dp256b2xES11_NS12_INS13_ILi1ELi4ELi3EEES16_NST_INS5_IJS17_NSA_ILi16EEEEEENS5_IJS1Y_SC_EEEEEEENS4_17SM75_U32x4_LDSM_NENS4_14SM90_TMA_STOREES22_NS4_17SM90_U32x4_STSM_NENS4_39AutoVectorizingCopyWithAssumedAlignmentILi128EEEEEEvvEEEEvNT_6ParamsE)
        /*0044*/ 	.word	0x00000000
.L_29:


//--------------------- .nv.compat                --------------------------
	.section	.nv.compat,"",@"SHT_CUDA_COMPAT_INFO"
	.align	4
        /*0000*/ 	.byte	0x02, 0x09, 0x01, 0x00, 0x02, 0x02, 0x02, 0x00, 0x02, 0x05, 0x05, 0x00, 0x03, 0x07, 0x01, 0x01
        /*0010*/ 	.byte	0x02, 0x03, 0x01, 0x00, 0x02, 0x06, 0x01, 0x00, 0x04, 0x0b, 0x08, 0x00, 0x09, 0x00, 0x00, 0x00
        /*0020*/ 	.byte	0x00, 0x00, 0x00, 0x00


//--------------------- .nv.info._ZN7cutlass13device_kernelINS_4gemm6kernel13GemmUniversalIN4cute5tupleIJiiiiEEENS1_10collective13CollectiveMmaINS1_35MainloopSm100TmaUmmaWarpSpecializedILi12ELi2ELi4ENS5_IJNS4_1CILi2EEENSA_ILi1EEESC_EEEEENS5_IJNSA_ILi64EEENSA_ILi176EEENSA_ILi32EEEEEENS_6half_tENS5_IJlSC_lEEESJ_SK_NS4_8TiledMMAINS4_8MMA_AtomIJNS4_20SM100_MMA_F16BF16_SSISJ_SJ_fLi64ELi176ELNS4_4UMMA5MajorE0ELSP_0ELNSO_7ScaleInE0ELSQ_0EEEEEENS4_6LayoutINS5_IJSC_SC_SC_EEENS5_IJNSA_ILi0EEESV_SV_EEEEENS5_IJNS4_10UnderscoreESY_SY_EEEEENS4_13SM90_TMA_LOADENS4_14ComposedLayoutINS4_7SwizzleILi2ELi4ELi3EEENS4_18smem_ptr_flag_bitsILi16EEENST_INS5_IJNSA_ILi8EEESH_EEENS5_IJSH_SC_EEEEEEEvNS4_8identityENS4_23SM90_TMA_LOAD_MULTICASTES1B_vS1C_EENS_8epilogue10collective18CollectiveEpilogueINS1F_23Sm100TmaWarpSpecializedILi2ELi1ELi88ELb1ELb0EEEJSI_NS5_IJNST_ISF_SC_EENST_ISG_SC_EEEEESJ_SK_SJ_SK_NS1F_6fusion15FusionCallbacksIS1J_NS1N_17LinearCombinationISJ_fSJ_fLNS_15FloatRoundStyleE2EEESI_S1M_JEEENS4_5SM1004TMEM4LOAD26SM100_TMEM_LOAD_16dp256b2xES11_NS12_INS13_ILi1ELi4ELi3EEES16_NST_INS5_IJS17_NSA_ILi16EEEEEENS5_IJS1Y_SC_EEEEEEENS4_17SM75_U32x4_LDSM_NENS4_14SM90_TMA_STOREES22_NS4_17SM90_U32x4_STSM_NENS4_39AutoVectorizingCopyWithAssumedAlignmentILi128EEEEEEvvEEEEvNT_6ParamsE --------------------------
	.section	.nv.info._ZN7cutlass13device_kernelINS_4gemm6kernel13GemmUniversalIN4cute5tupleIJiiiiEEENS1_10collective13CollectiveMmaINS1_35MainloopSm100TmaUmmaWarpSpecializedILi12ELi2ELi4ENS5_IJNS4_1CILi2EEENSA_ILi1EEESC_EEEEENS5_IJNSA_ILi64EEENSA_ILi176EEENSA_ILi32EEEEEENS_6half_tENS5_IJlSC_lEEESJ_SK_NS4_8TiledMMAINS4_8MMA_AtomIJNS4_20SM100_MMA_F16BF16_SSISJ_SJ_fLi64ELi176ELNS4_4UMMA5MajorE0ELSP_0ELNSO_7ScaleInE0ELSQ_0EEEEEENS4_6LayoutINS5_IJSC_SC_SC_EEENS5_IJNSA_ILi0EEESV_SV_EEEEENS5_IJNS4_10UnderscoreESY_SY_EEEEENS4_13SM90_TMA_LOADENS4_14ComposedLayoutINS4_7SwizzleILi2ELi4ELi3EEENS4_18smem_ptr_flag_bitsILi16EEENST_INS5_IJNSA_ILi8EEESH_EEENS5_IJSH_SC_EEEEEEEvNS4_8identityENS4_23SM90_TMA_LOAD_MULTICASTES1B_vS1C_EENS_8epilogue10collective18CollectiveEpilogueINS1F_23Sm100TmaWarpSpecializedILi2ELi1ELi88ELb1ELb0EEEJSI_NS5_IJNST_ISF_SC_EENST_ISG_SC_EEEEESJ_SK_SJ_SK_NS1F_6fusion15FusionCallbacksIS1J_NS1N_17LinearCombinationISJ_fSJ_fLNS_15FloatRoundStyleE2EEESI_S1M_JEEENS4_5SM1004TMEM4LOAD26SM100_TMEM_LOAD_16dp256b2xES11_NS12_INS13_ILi1ELi4ELi3EEES16_NST_INS5_IJS17_NSA_ILi16EEEEEENS5_IJS1Y_SC_EEEEEEENS4_17SM75_U32x4_LDSM_NENS4_14SM90_TMA_STOREES22_NS4_17SM90_U32x4_STSM_NENS4_39AutoVectorizingCopyWithAssumedAlignmentILi128EEEEEEvvEEEEvNT_6ParamsE,"",@"SHT_CUDA_INFO"
	.sectionflags	@""
	.align	4


	//----- nvinfo : EIATTR_CUDA_API_VERSION
	.align		4
        /*0000*/ 	.byte	0x04, 0x37
        /*0002*/ 	.short	(.L_31 - .L_30)
.L_30:
        /*0004*/ 	.word	0x00000082


	//----- nvinfo : EIATTR_KPARAM_INFO
	.align		4
.L_31:
        /*0008*/ 	.byte	0x04, 0x17
        /*000a*/ 	.short	(.L_33 - .L_32)
.L_32:
        /*000c*/ 	.word	0x00000000
        /*0010*/ 	.short	0x0000
        /*0012*/ 	.short	0x0000
        /*0014*/ 	.byte	0x00, 0xf0, 0x01, 0x20


	//----- nvinfo : EIATTR_AT_ENTRY_FRAGMENTS
	.align		4
.L_33:
        /*0018*/ 	.byte	0x04, 0x4f
        /*001a*/ 	.short	(.L_35 - .L_34)


	//   ....[0]....
.L_34:
        /*001c*/ 	.word	0x00000006


	//----- nvinfo : EIATTR_RESERVED_SMEM_USED
	.align		4
.L_35:
        /*0020*/ 	.byte	0x01, 0x41
	.zero		2


	//----- nvinfo : EIATTR_SPARSE_MMA_MASK
	.align		4
        /*0024*/ 	.byte	0x03, 0x50
        /*0026*/ 	.short	0x0000


	//----- nvinfo : EIATTR_TCGEN05_1CTA_USED
	.align		4
        /*0028*/ 	.byte	0x01, 0x51
	.zero		2


	//----- nvinfo : EIATTR_MAXREG_COUNT
	.align		4
        /*002c*/ 	.byte	0x03, 0x1b
        /*002e*/ 	.short	0x00ff


	//----- nvinfo : EIATTR_NUM_BARRIERS
	.align		4
        /*0030*/ 	.byte	0x02, 0x4c
        /*0032*/ 	.byte	0x07
	.zero		1


	//----- nvinfo : EIATTR_EXTERNS
	.align		4
        /*0034*/ 	.byte	0x04, 0x0f
        /*0036*/ 	.short	(.L_37 - .L_36)


	//   ....[0]....
	.align		4
.L_36:
        /*0038*/ 	.word	index@(__assertfail)


	//----- nvinfo : EIATTR_MERCURY_ISA_VERSION
	.align		4
.L_37:
        /*003c*/ 	.byte	0x03, 0x5f
        /*003e*/ 	.short	0x0101


	//----- nvinfo : EIATTR_INT_WARP_WIDE_INSTR_OFFSETS
	.align		4
        /*0040*/ 	.byte	0x04, 0x31
        /*0042*/ 	.short	(.L_39 - .L_38)


	//   ....[0]....
.L_38:
        /*0044*/ 	.word	0x00004180


	//   ....[1]....
        /*0048*/ 	.word	0x000041a0


	//   ....[2]....
        /*004c*/ 	.word	0x000041d0


	//   ....[3]....
        /*0050*/ 	.word	0x00004e00


	//   ....[4]....
        /*0054*/ 	.word	0x00004e10


	//   ....[5]....
        /*0058*/ 	.word	0x00004fd0


	//   ....[6]....
        /*005c*/ 	.word	0x00004ff0


	//   ....[7]....
        /*0060*/ 	.word	0x00005010


	//   ....[8]....
        /*0064*/ 	.word	0x00005030


	//   ....[9]....
        /*0068*/ 	.word	0x000050a0


	//   ....[10]....
        /*006c*/ 	.word	0x000050e0


	//   ....[11]....
        /*0070*/ 	.word	0x00005100


	//   ....[12]....
        /*0074*/ 	.word	0x00005160


	//   ....[13]....
        /*0078*/ 	.word	0x000051d0


	//   ....[14]....
        /*007c*/ 	.word	0x00005230


	//----- nvinfo : EIATTR_COOP_GROUP_MASK_REGIDS
	.align		4
.L_39:
        /*0080*/ 	.byte	0x04, 0x29
        /*0082*/ 	.short	(.L_41 - .L_40)


	//   ....[0]....
.L_40:
        /*0084*/ 	.word	0xffffffff


	//   ....[1]....
        /*0088*/ 	.word	0xffffffff


	//   ....[2]....
        /*008c*/ 	.word	0xffffffff


	//   ....[3]....
        /*0090*/ 	.word	0xffffffff


	//   ....[4]....
        /*0094*/ 	.word	0xffffffff


	//   ....[5]....
        /*0098*/ 	.word	0xffffffff


	//   ....[6]....
        /*009c*/ 	.word	0xffffffff


	//   ....[7]....
        /*00a0*/ 	.word	0xffffffff


	//   ....[8]....
        /*00a4*/ 	.word	0xffffffff


	//   ....[9]....
        /*00a8*/ 	.word	0xffffffff


	//   ....[10]....
        /*00ac*/ 	.word	0xffffffff


	//   ....[11]....
        /*00b0*/ 	.word	0xffffffff


	//   ....[12]....
        /*00b4*/ 	.word	0xffffffff


	//   ....[13]....
        /*00b8*/ 	.word	0xffffffff


	//----- nvinfo : EIATTR_COOP_GROUP_INSTR_OFFSETS
	.align		4
.L_41:
        /*00bc*/ 	.byte	0x04, 0x28
        /*00be*/ 	.short	(.L_43 - .L_42)


	//   ....[0]....
.L_42:
        /*00c0*/ 	.word	0x00000080


	//   ....[1]....
        /*00c4*/ 	.word	0x000004f0


	//   ....[2]....
        /*00c8*/ 	.word	0x000007b0


	//   ....[3]....
        /*00cc*/ 	.word	0x00000910


	//   ....[4]....
        /*00d0*/ 	.word	0x00000a10


	//   ....[5]....
        /*00d4*/ 	.word	0x00000b80


	//   ....[6]....
        /*00d8*/ 	.word	0x00000d20


	//   ....[7]....
        /*00dc*/ 	.word	0x00000ee0


	//   ....[8]....
        /*00e0*/ 	.word	0x00002120


	//   ....[9]....
        /*00e4*/ 	.word	0x00003460


	//   ....[10]....
        /*00e8*/ 	.word	0x00003670


	//   ....[11]....
        /*00ec*/ 	.word	0x000036a0


	//   ....[12]....
        /*00f0*/ 	.word	0x00004060


	//   ....[13]....
        /*00f4*/ 	.word	0x00004290


	//----- nvinfo : EIATTR_VRC_CTA_INIT_COUNT
	.align		4
.L_43:
        /*00f8*/ 	.byte	0x02, 0x4a
        /*00fa*/ 	.byte	0x80
	.zero		1


	//----- nvinfo : EIATTR_SYSCALL_OFFSETS
	.align		4
        /*00fc*/ 	.byte	0x04, 0x46
        /*00fe*/ 	.short	(.L_45 - .L_44)


	//   ....[0]....
.L_44:
        /*0100*/ 	.word	0x00005e20


	//   ....[1]....
        /*0104*/ 	.word	0x00005f10


	//   ....[2]....
        /*0108*/ 	.word	0x00006940


	//   ....[3]....
        /*010c*/ 	.word	0x00006ab0


	//   ....[4]....
        /*0110*/ 	.word	0x00006c20


	//   ....[5]....
        /*0114*/ 	.word	0x00006d90


	//   ....[6]....
        /*0118*/ 	.word	0x00006f00


	//   ....[7]....
        /*011c*/ 	.word	0x00007070


	//   ....[8]....
        /*0120*/ 	.word	0x000071e0


	//   ....[9]....
        /*0124*/ 	.word	0x00007350


	//   ....[10]....
        /*0128*/ 	.word	0x000074c0


	//   ....[11]....
        /*012c*/ 	.word	0x00007630


	//   ....[12]....
        /*0130*/ 	.word	0x000077a0


	//----- nvinfo : EIATTR_MBARRIER_INSTR_OFFSETS
	.align		4
.L_45:
        /*0134*/ 	.byte	0x04, 0x39
        /*0136*/ 	.short	(.L_47 - .L_46)


	//   ....[0]....
.L_46:
        /*0138*/ 	.word	0x00000610
        /*013c*/ 	.word	0x000000ff
        /*0140*/ 	.word	0x00000000
        /*0144*/ 	.short	0x0100
        /*0146*/ 	.byte	0x04
	.zero		1


	//   ....[1]....
        /*0148*/ 	.word	0x00000620
        /*014c*/ 	.word	0x000000ff
        /*0150*/ 	.word	0x00000060
        /*0154*/ 	.short	0x0100
        /*0156*/ 	.byte	0x04
	.zero		1


	//   ....[2]....
        /*0158*/ 	.word	0x00000630
        /*015c*/ 	.word	0x000000ff
        /*0160*/ 	.word	0x00000008
        /*0164*/ 	.short	0x0100
        /*0166*/ 	.byte	0x04
	.zero		1


	//   ....[3]....
        /*0168*/ 	.word	0x00000640
        /*016c*/ 	.word	0x000000ff
        /*0170*/ 	.word	0x00000068
        /*0174*/ 	.short	0x0100
        /*0176*/ 	.byte	0x04
	.zero		1


	//   ....[4]....
        /*0178*/ 	.word	0x00000650
        /*017c*/ 	.word	0x000000ff
        /*0180*/ 	.word	0x00000010
        /*0184*/ 	.short	0x0100
        /*0186*/ 	.byte	0x04
	.zero		1


	//   ....[5]....
        /*0188*/ 	.word	0x00000660
        /*018c*/ 	.word	0x000000ff
        /*0190*/ 	.word	0x00000070
        /*0194*/ 	.short	0x0100
        /*0196*/ 	.byte	0x04
	.zero		1


	//   ....[6]....
        /*0198*/ 	.word	0x00000670
        /*019c*/ 	.word	0x000000ff
        /*01a0*/ 	.word	0x00000018
        /*01a4*/ 	.short	0x0100
        /*01a6*/ 	.byte	0x04
	.zero		1


	//   ....[7]....
        /*01a8*/ 	.word	0x00000680
        /*01ac*/ 	.word	0x000000ff
        /*01b0*/ 	.word	0x00000078
        /*01b4*/ 	.short	0x0100
        /*01b6*/ 	.byte	0x04
	.zero		1


	//   ....[8]....
        /*01b8*/ 	.word	0x00000690
        /*01bc*/ 	.word	0x000000ff
        /*01c0*/ 	.word	0x00000020
        /*01c4*/ 	.short	0x0100
        /*01c6*/ 	.byte	0x04
	.zero		1


	//   ....[9]....
        /*01c8*/ 	.word	0x000006a0
        /*01cc*/ 	.word	0x000000ff
        /*01d0*/ 	.word	0x00000080
        /*01d4*/ 	.short	0x0100
        /*01d6*/ 	.byte	0x04
	.zero		1


	//   ....[10]....
        /*01d8*/ 	.word	0x000006b0
        /*01dc*/ 	.word	0x000000ff
        /*01e0*/ 	.word	0x00000028
        /*01e4*/ 	.short	0x0100
        /*01e6*/ 	.byte	0x04
	.zero		1


	//   ....[11]....
        /*01e8*/ 	.word	0x000006c0
        /*01ec*/ 	.word	0x000000ff
        /*01f0*/ 	.word	0x00000088
        /*01f4*/ 	.short	0x0100
        /*01f6*/ 	.byte	0x04
	.zero		1


	//   ....[12]....
        /*01f8*/ 	.word	0x000006d0
        /*01fc*/ 	.word	0x000000ff
        /*0200*/ 	.word	0x00000030
        /*0204*/ 	.short	0x0100
        /*0206*/ 	.byte	0x04
	.zero		1


	//   ....[13]....
        /*0208*/ 	.word	0x000006e0
        /*020c*/ 	.word	0x000000ff
        /*0210*/ 	.word	0x00000090
        /*0214*/ 	.short	0x0100
        /*0216*/ 	.byte	0x04
	.zero		1


	//   ....[14]....
        /*0218*/ 	.word	0x000006f0
        /*021c*/ 	.word	0x000000ff
        /*0220*/ 	.word	0x00000038
        /*0224*/ 	.short	0x0100
        /*0226*/ 	.byte	0x04
	.zero		1


	//   ....[15]....
        /*0228*/ 	.word	0x00000700
        /*022c*/ 	.word	0x000000ff
        /*0230*/ 	.word	0x00000098
        /*0234*/ 	.short	0x0100
        /*0236*/ 	.byte	0x04
	.zero		1


	//   ....[16]....
        /*0238*/ 	.word	0x00000710
        /*023c*/ 	.word	0x000000ff
        /*0240*/ 	.word	0x00000040
        /*0244*/ 	.short	0x0100
        /*0246*/ 	.byte	0x04
	.zero		1


	//   ....[17]....
        /*0248*/ 	.word	0x00000720
        /*024c*/ 	.word	0x000000ff
        /*0250*/ 	.word	0x000000a0
        /*0254*/ 	.short	0x0100
        /*0256*/ 	.byte	0x04
	.zero		1


	//   ....[18]....
        /*0258*/ 	.word	0x00000730
        /*025c*/ 	.word	0x000000ff
        /*0260*/ 	.word	0x00000048
        /*0264*/ 	.short	0x0100
        /*0266*/ 	.byte	0x04
	.zero		1


	//   ....[19]....
        /*0268*/ 	.word	0x00000740
        /*026c*/ 	.word	0x000000ff
        /*0270*/ 	.word	0x000000a8
        /*0274*/ 	.short	0x0100
        /*0276*/ 	.byte	0x04
	.zero		1


	//   ....[20]....
        /*0278*/ 	.word	0x00000750
        /*027c*/ 	.word	0x000000ff
        /*0280*/ 	.word	0x00000050
        /*0284*/ 	.short	0x0100
        /*0286*/ 	.byte	0x04
	.zero		1


	//   ....[21]....
        /*0288*/ 	.word	0x00000760
        /*028c*/ 	.word	0x000000ff
        /*0290*/ 	.word	0x000000b0
        /*0294*/ 	.short	0x0100
        /*0296*/ 	.byte	0x04
	.zero		1


	//   ....[22]....
        /*0298*/ 	.word	0x00000770
        /*029c*/ 	.word	0x000000ff
        /*02a0*/ 	.word	0x00000058
        /*02a4*/ 	.short	0x0100
        /*02a6*/ 	.byte	0x04
	.zero		1


	//   ....[23]....
        /*02a8*/ 	.word	0x00000780
        /*02ac*/ 	.word	0x000000ff
        /*02b0*/ 	.word	0x000000b8
        /*02b4*/ 	.short	0x0100
        /*02b6*/ 	.byte	0x04
	.zero		1


	//   ....[24]....
        /*02b8*/ 	.word	0x000008c0
        /*02bc*/ 	.word	0x000000ff
        /*02c0*/ 	.word	0x000000c0
        /*02c4*/ 	.short	0x0100
        /*02c6*/ 	.byte	0x04
	.zero		1


	//   ....[25]....
        /*02c8*/ 	.word	0x000008d0
        /*02cc*/ 	.word	0x000000ff
        /*02d0*/ 	.word	0x000000d0
        /*02d4*/ 	.short	0x0100
        /*02d6*/ 	.byte	0x04
	.zero		1


	//   ....[26]....
        /*02d8*/ 	.word	0x000008e0
        /*02dc*/ 	.word	0x000000ff
        /*02e0*/ 	.word	0x000000c8
        /*02e4*/ 	.short	0x0100
        /*02e6*/ 	.byte	0x04
	.zero		1


	//   ....[27]....
        /*02e8*/ 	.word	0x000008f0
        /*02ec*/ 	.word	0x000000ff
        /*02f0*/ 	.word	0x000000d8
        /*02f4*/ 	.short	0x0100
        /*02f6*/ 	.byte	0x04
	.zero		1


	//   ....[28]....
        /*02f8*/ 	.word	0x000009e0
        /*02fc*/ 	.word	0x000000ff
        /*0300*/ 	.word	0x000000e0
        /*0304*/ 	.short	0x0100
        /*0306*/ 	.byte	0x06
	.zero		1


	//   ....[29]....
        /*0308*/ 	.word	0x000009f0
        /*030c*/ 	.word	0x000000ff
        /*0310*/ 	.word	0x000000e8
        /*0314*/ 	.short	0x0100
        /*0316*/ 	.byte	0x06
	.zero		1


	//   ....[30]....
        /*0318*/ 	.word	0x00000b30
        /*031c*/ 	.word	0x000000ff
        /*0320*/ 	.word	0x000000f0
        /*0324*/ 	.short	0x0100
        /*0326*/ 	.byte	0x06
	.zero		1


	//   ....[31]....
        /*0328*/ 	.word	0x00000b40
        /*032c*/ 	.word	0x000000ff
        /*0330*/ 	.word	0x00000100
        /*0334*/ 	.short	0x0100
        /*0336*/ 	.byte	0x06
	.zero		1


	//   ....[32]....
        /*0338*/ 	.word	0x00000b50
        /*033c*/ 	.word	0x000000ff
        /*0340*/ 	.word	0x000000f8
        /*0344*/ 	.short	0x0100
        /*0346*/ 	.byte	0x06
	.zero		1


	//   ....[33]....
        /*0348*/ 	.word	0x00000b60
        /*034c*/ 	.word	0x000000ff
        /*0350*/ 	.word	0x00000108
        /*0354*/ 	.short	0x0100
        /*0356*/ 	.byte	0x06
	.zero		1


	//   ....[34]....
        /*0358*/ 	.word	0x00000c90
        /*035c*/ 	.word	0x000000ff
        /*0360*/ 	.word	0x00000110
        /*0364*/ 	.short	0x0100
        /*0366*/ 	.byte	0x04
	.zero		1


	//   ....[35]....
        /*0368*/ 	.word	0x00000ca0
        /*036c*/ 	.word	0x000000ff
        /*0370*/ 	.word	0x00000130
        /*0374*/ 	.short	0x0100
        /*0376*/ 	.byte	0x04
	.zero		1


	//   ....[36]....
        /*0378*/ 	.word	0x00000cb0
        /*037c*/ 	.word	0x000000ff
        /*0380*/ 	.word	0x00000118
        /*0384*/ 	.short	0x0100
        /*0386*/ 	.byte	0x04
	.zero		1


	//   ....[37]....
        /*0388*/ 	.word	0x00000cc0
        /*038c*/ 	.word	0x000000ff
        /*0390*/ 	.word	0x00000138
        /*0394*/ 	.short	0x0100
        /*0396*/ 	.byte	0x04
	.zero		1


	//   ....[38]....
        /*0398*/ 	.word	0x00000cd0
        /*039c*/ 	.word	0x000000ff
        /*03a0*/ 	.word	0x00000120
        /*03a4*/ 	.short	0x0100
        /*03a6*/ 	.byte	0x04
	.zero		1


	//   ....[39]....
        /*03a8*/ 	.word	0x00000ce0
        /*03ac*/ 	.word	0x000000ff
        /*03b0*/ 	.word	0x00000140
        /*03b4*/ 	.short	0x0100
        /*03b6*/ 	.byte	0x04
	.zero		1


	//   ....[40]....
        /*03b8*/ 	.word	0x00000cf0
        /*03bc*/ 	.word	0x000000ff
        /*03c0*/ 	.word	0x00000128
        /*03c4*/ 	.short	0x0100
        /*03c6*/ 	.byte	0x04
	.zero		1


	//   ....[41]....
        /*03c8*/ 	.word	0x00000d00
        /*03cc*/ 	.word	0x000000ff
        /*03d0*/ 	.word	0x00000148
        /*03d4*/ 	.short	0x0100
        /*03d6*/ 	.byte	0x04
	.zero		1


	//   ....[42]....
        /*03d8*/ 	.word	0x00000df0
        /*03dc*/ 	.word	0x000000ff
        /*03e0*/ 	.word	0x00000150
        /*03e4*/ 	.short	0x0100
        /*03e6*/ 	.byte	0x04
	.zero		1


	//   ....[43]....
        /*03e8*/ 	.word	0x00000e00
        /*03ec*/ 	.word	0x000000ff
        /*03f0*/ 	.word	0x00000160
        /*03f4*/ 	.short	0x0100
        /*03f6*/ 	.byte	0x04
	.zero		1


	//   ....[44]....
        /*03f8*/ 	.word	0x00000e10
        /*03fc*/ 	.word	0x000000ff
        /*0400*/ 	.word	0x00000158
        /*0404*/ 	.short	0x0100
        /*0406*/ 	.byte	0x04
	.zero		1


	//   ....[45]....
        /*0408*/ 	.word	0x00000e20
        /*040c*/ 	.word	0x000000ff
        /*0410*/ 	.word	0x00000168
        /*0414*/ 	.short	0x0100
        /*0416*/ 	.byte	0x04
	.zero		1


	//   ....[46]....
        /*0418*/ 	.word	0x000019c0
        /*041c*/ 	.word	0x00000000
        /*0420*/ 	.word	0x00000160
        /*0424*/ 	.short	0x010a
        /*0426*/ 	.byte	0xff
	.zero		1


	//   ....[47]....
        /*0428*/ 	.word	0x000019e0
        /*042c*/ 	.word	0x00000000
        /*0430*/ 	.word	0x00000150
        /*0434*/ 	.short	0x0101
        /*0436*/ 	.byte	0xff
	.zero		1


	//   ....[48]....
        /*0438*/ 	.word	0x00001aa0
        /*043c*/ 	.word	0x000000ff
        /*0440*/ 	.word	0x00000060
        /*0444*/ 	.short	0x010a
        /*0446*/ 	.byte	0x06
	.zero		1


	//   ....[49]....
        /*0448*/ 	.word	0x00001b20
        /*044c*/ 	.word	0x000000ff
        /*0450*/ 	.word	0x00000060
        /*0454*/ 	.short	0x010a
        /*0456*/ 	.byte	0x21
	.zero		1


	//   ....[50]....
        /*0458*/ 	.word	0x00001cb0
        /*045c*/ 	.word	0x000000ff
        /*0460*/ 	.word	0x00000060
        /*0464*/ 	.short	0x010a
        /*0466*/ 	.byte	0x06
	.zero		1


	//   ....[51]....
        /*0468*/ 	.word	0x00001de0
        /*046c*/ 	.word	0x000000ff
        /*0470*/ 	.word	0x000000e8
        /*0474*/ 	.short	0x0101
        /*0476*/ 	.byte	0x0f
	.zero		1


	//   ....[52]....
        /*0478*/ 	.word	0x00001e00
        /*047c*/ 	.word	0x000000ff
        /*0480*/ 	.word	0x00000060
        /*0484*/ 	.short	0x010a
        /*0486*/ 	.byte	0x06
	.zero		1


	//   ....[53]....
        /*0488*/ 	.word	0x00001e80
        /*048c*/ 	.word	0x000000ff
        /*0490*/ 	.word	0x00000060
        /*0494*/ 	.short	0x010a
        /*0496*/ 	.byte	0x09
	.zero		1


	//   ....[54]....
        /*0498*/ 	.word	0x00002010
        /*049c*/ 	.word	0x000000ff
        /*04a0*/ 	.word	0x00000060
        /*04a4*/ 	.short	0x010a
        /*04a6*/ 	.byte	0x07
	.zero		1


	//   ....[55]....
        /*04a8*/ 	.word	0x00002150
        /*04ac*/ 	.word	0x00000003
        /*04b0*/ 	.word	0x000000f0
        /*04b4*/ 	.short	0x010a
        /*04b6*/ 	.byte	0xff
	.zero		1


	//   ....[56]....
        /*04b8*/ 	.word	0x000022a0
        /*04bc*/ 	.word	0x00000000
        /*04c0*/ 	.word	0x00000000
        /*04c4*/ 	.short	0x0101
        /*04c6*/ 	.byte	0xff
	.zero		1


	//   ....[57]....
        /*04c8*/ 	.word	0x00002860
        /*04cc*/ 	.word	0x000000ff
        /*04d0*/ 	.word	0x00000000
        /*04d4*/ 	.short	0x010a
        /*04d6*/ 	.byte	0x04
	.zero		1


	//   ....[58]....
        /*04d8*/ 	.word	0x000028f0
        /*04dc*/ 	.word	0x000000ff
        /*04e0*/ 	.word	0x00000000
        /*04e4*/ 	.short	0x010a
        /*04e6*/ 	.byte	0x05
	.zero		1


	//   ....[59]....
        /*04e8*/ 	.word	0x00002980
        /*04ec*/ 	.word	0x000000ff
        /*04f0*/ 	.word	0x00000000
        /*04f4*/ 	.short	0x010a
        /*04f6*/ 	.byte	0x05
	.zero		1


	//   ....[60]....
        /*04f8*/ 	.word	0x00002a10
        /*04fc*/ 	.word	0x000000ff
        /*0500*/ 	.word	0x00000000
        /*0504*/ 	.short	0x010a
        /*0506*/ 	.byte	0x05
	.zero		1


	//   ....[61]....
        /*0508*/ 	.word	0x00002aa0
        /*050c*/ 	.word	0x000000ff
        /*0510*/ 	.word	0x00000000
        /*0514*/ 	.short	0x010a
        /*0516*/ 	.byte	0x05
	.zero		1


	//   ....[62]....
        /*0518*/ 	.word	0x00002b30
        /*051c*/ 	.word	0x000000ff
        /*0520*/ 	.word	0x00000000
        /*0524*/ 	.short	0x010a
        /*0526*/ 	.byte	0x05
	.zero		1


	//   ....[63]....
        /*0528*/ 	.word	0x00002bc0
        /*052c*/ 	.word	0x000000ff
        /*0530*/ 	.word	0x00000000
        /*0534*/ 	.short	0x010a
        /*0536*/ 	.byte	0x05
	.zero		1


	//   ....[64]....
        /*0538*/ 	.word	0x00002c50
        /*053c*/ 	.word	0x000000ff
        /*0540*/ 	.word	0x00000000
        /*0544*/ 	.short	0x010a
        /*0546*/ 	.byte	0x05
	.zero		1


	//   ....[65]....
        /*0548*/ 	.word	0x00002ce0
        /*054c*/ 	.word	0x000000ff
        /*0550*/ 	.word	0x00000000
        /*0554*/ 	.short	0x010a
        /*0556*/ 	.byte	0x05
	.zero		1


	//   ....[66]....
        /*0558*/ 	.word	0x00002d70
        /*055c*/ 	.word	0x000000ff
        /*0560*/ 	.word	0x00000000
        /*0564*/ 	.short	0x010a
        /*0566*/ 	.byte	0x05
	.zero		1


	//   ....[67]....
        /*0568*/ 	.word	0x00002e00
        /*056c*/ 	.word	0x000000ff
        /*0570*/ 	.word	0x00000000
        /*0574*/ 	.short	0x010a
        /*0576*/ 	.byte	0x05
	.zero		1


	//   ....[68]....
        /*0578*/ 	.word	0x00002ea0
        /*057c*/ 	.word	0x00000000
        /*0580*/ 	.word	0x00000000
        /*0584*/ 	.short	0x010a
        /*0586*/ 	.byte	0xff
	.zero		1


	//   ....[69]....
        /*0588*/ 	.word	0x00002fc0
        /*058c*/ 	.word	0x00000002
        /*0590*/ 	.word	0x00000150
        /*0594*/ 	.short	0x010a
        /*0596*/ 	.byte	0xff
	.zero		1


	//   ....[70]....
        /*0598*/ 	.word	0x00003020
        /*059c*/ 	.word	0x00000004
        /*05a0*/ 	.word	0x00000000
        /*05a4*/ 	.short	0x0101
        /*05a6*/ 	.byte	0xff
	.zero		1


	//   ....[71]....
        /*05a8*/ 	.word	0x00003040
        /*05ac*/ 	.word	0x000000ff
        /*05b0*/ 	.word	0x00000100
        /*05b4*/ 	.short	0x010a
        /*05b6*/ 	.byte	0x04
	.zero		1


	//   ....[72]....
        /*05b8*/ 	.word	0x00003160
        /*05bc*/ 	.word	0x00000002
        /*05c0*/ 	.word	0x000000f0
        /*05c4*/ 	.short	0x010a
        /*05c6*/ 	.byte	0xff
	.zero		1


	//   ....[73]....
        /*05c8*/ 	.word	0x00003270
        /*05cc*/ 	.word	0x00000002
        /*05d0*/ 	.word	0x00000000
        /*05d4*/ 	.short	0x0101
        /*05d6*/ 	.byte	0xff
	.zero		1


	//   ....[74]....
        /*05d8*/ 	.word	0x00003300
        /*05dc*/ 	.word	0x000000ff
        /*05e0*/ 	.word	0x00000100
        /*05e4*/ 	.short	0x0106
        /*05e6*/ 	.byte	0x04
	.zero		1


	//   ....[75]....
        /*05e8*/ 	.word	0x00003320
        /*05ec*/ 	.word	0x000000ff
        /*05f0*/ 	.word	0x00000100
        /*05f4*/ 	.short	0x010a
        /*05f6*/ 	.byte	0x04
	.zero		1


	//   ....[76]....
        /*05f8*/ 	.word	0x000033b0
        /*05fc*/ 	.word	0x000000ff
        /*0600*/ 	.word	0x00000100
        /*0604*/ 	.short	0x0106
        /*0606*/ 	.byte	0x06
	.zero		1


	//   ....[77]....
        /*0608*/ 	.word	0x000033f0
        /*060c*/ 	.word	0x00000000
        /*0610*/ 	.word	0x00000100
        /*0614*/ 	.short	0x010a
        /*0616*/ 	.byte	0xff
	.zero		1


	//   ....[78]....
        /*0618*/ 	.word	0x00003900
        /*061c*/ 	.word	0x00000000
        /*0620*/ 	.word	0x000000f0
        /*0624*/ 	.short	0x010a
        /*0626*/ 	.byte	0xff
	.zero		1


	//   ....[79]....
        /*0628*/ 	.word	0x00003a00
        /*062c*/ 	.word	0x00000003
        /*0630*/ 	.word	0x00000000
        /*0634*/ 	.short	0x0101
        /*0636*/ 	.byte	0xff
	.zero		1


	//   ....[80]....
        /*0638*/ 	.word	0x00003a10
        /*063c*/ 	.word	0x000000ff
        /*0640*/ 	.word	0x00000000
        /*0644*/ 	.short	0x010a
        /*0646*/ 	.byte	0x05
	.zero		1


	//   ....[81]....
        /*0648*/ 	.word	0x00003a90
        /*064c*/ 	.word	0x000000ff
        /*0650*/ 	.word	0x00000130
        /*0654*/ 	.short	0x010a
        /*0656*/ 	.byte	0x17
	.zero		1


	//   ....[82]....
        /*0658*/ 	.word	0x00003b60
        /*065c*/ 	.word	0x000000ff
        /*0660*/ 	.word	0x00000000
        /*0664*/ 	.short	0x010a
        /*0666*/ 	.byte	0x07
	.zero		1


	//   ....[83]....
        /*0668*/ 	.word	0x00003ca0
        /*066c*/ 	.word	0x000000ff
        /*0670*/ 	.word	0x00000000
        /*0674*/ 	.short	0x010a
        /*0676*/ 	.byte	0x06
	.zero		1


	//   ....[84]....
        /*0678*/ 	.word	0x00003e90
        /*067c*/ 	.word	0x000000ff
        /*0680*/ 	.word	0x00000000
        /*0684*/ 	.short	0x010a
        /*0686*/ 	.byte	0x04
	.zero		1


	//   ....[85]....
        /*0688*/ 	.word	0x00003f20
        /*068c*/ 	.word	0x000000ff
        /*0690*/ 	.word	0x00000000
        /*0694*/ 	.short	0x010a
        /*0696*/ 	.byte	0x05
	.zero		1


	//   ....[86]....
        /*0698*/ 	.word	0x00003fb0
        /*069c*/ 	.word	0x000000ff
        /*06a0*/ 	.word	0x00000000
        /*06a4*/ 	.short	0x010a
        /*06a6*/ 	.byte	0x05
	.zero		1


	//   ....[87]....
        /*06a8*/ 	.word	0x00004040
        /*06ac*/ 	.word	0x000000ff
        /*06b0*/ 	.word	0x00000000
        /*06b4*/ 	.short	0x010a
        /*06b6*/ 	.byte	0x04
	.zero		1


	//   ....[88]....
        /*06b8*/ 	.word	0x00004520
        /*06bc*/ 	.word	0x00000003
        /*06c0*/ 	.word	0x000000f0
        /*06c4*/ 	.short	0x010a
        /*06c6*/ 	.byte	0xff
	.zero		1


	//   ....[89]....
        /*06c8*/ 	.word	0x00004690
        /*06cc*/ 	.word	0x00000000
        /*06d0*/ 	.word	0x00000000
        /*06d4*/ 	.short	0x0101
        /*06d6*/ 	.byte	0xff
	.zero		1


	//   ....[90]....
        /*06d8*/ 	.word	0x00004b40
        /*06dc*/ 	.word	0x000000ff
        /*06e0*/ 	.word	0x000000e8
        /*06e4*/ 	.short	0x010a
        /*06e6*/ 	.byte	0x06
	.zero		1


	//   ....[91]....
        /*06e8*/ 	.word	0x00004d10
        /*06ec*/ 	.word	0x000000ff
        /*06f0*/ 	.word	0x000000d0
        /*06f4*/ 	.short	0x010a
        /*06f6*/ 	.byte	0x07
	.zero		1


	//   ....[92]....
        /*06f8*/ 	.word	0x00005270
        /*06fc*/ 	.word	0x000000ff
        /*0700*/ 	.word	0x000000c0
        /*0704*/ 	.short	0x010b
        /*0706*/ 	.byte	0x07
	.zero		1


	//   ....[93]....
        /*0708*/ 	.word	0x00005280
        /*070c*/ 	.word	0x000000ff
        /*0710*/ 	.word	0x00000000
        /*0714*/ 	.short	0x0101
        /*0716*/ 	.byte	0x04
	.zero		1


	//   ....[94]....
        /*0718*/ 	.word	0x000052d0
        /*071c*/ 	.word	0x000000ff
        /*0720*/ 	.word	0x00000000
        /*0724*/ 	.short	0x010a
        /*0726*/ 	.byte	0x04
	.zero		1


	//   ....[95]....
        /*0728*/ 	.word	0x00005370
        /*072c*/ 	.word	0x00000000
        /*0730*/ 	.word	0x00000000
        /*0734*/ 	.short	0x010a
        /*0736*/ 	.byte	0xff
	.zero		1


	//   ....[96]....
        /*0738*/ 	.word	0x000056b0
        /*073c*/ 	.word	0x00000000
        /*0740*/ 	.word	0x000000f0
        /*0744*/ 	.short	0x010a
        /*0746*/ 	.byte	0xff
	.zero		1


	//   ....[97]....
        /*0748*/ 	.word	0x00005780
        /*074c*/ 	.word	0x00000000
        /*0750*/ 	.word	0x00000000
        /*0754*/ 	.short	0x0101
        /*0756*/ 	.byte	0xff
	.zero		1


	//   ....[98]....
        /*0758*/ 	.word	0x00006370
        /*075c*/ 	.word	0x00000000
        /*0760*/ 	.word	0x000000c0
        /*0764*/ 	.short	0x010a
        /*0766*/ 	.byte	0xff
	.zero		1


	//   ....[99]....
        /*0768*/ 	.word	0x000063d0
        /*076c*/ 	.word	0x000000a5
        /*0770*/ 	.word	0x00000110
        /*0774*/ 	.short	0x010a
        /*0776*/ 	.byte	0xff
	.zero		1


	//   ....[100]....
        /*0778*/ 	.word	0x000064f0
        /*077c*/ 	.word	0x00000000
        /*0780*/ 	.word	0x000000c0
        /*0784*/ 	.short	0x010a
        /*0786*/ 	.byte	0xff
	.zero		1


	//   ....[101]....
        /*0788*/ 	.word	0x00006820
        /*078c*/ 	.word	0x000000a5
        /*0790*/ 	.word	0x00000110
        /*0794*/ 	.short	0x010a
        /*0796*/ 	.byte	0xff
	.zero		1


	//   ....[102]....
        /*0798*/ 	.word	0x00007a00
        /*079c*/ 	.word	0x000000ff
        /*07a0*/ 	.word	0x00000000
        /*07a4*/ 	.short	0x0101
        /*07a6*/ 	.byte	0x04
	.zero		1


	//   ....[103]....
        /*07a8*/ 	.word	0x00009190
        /*07ac*/ 	.word	0x00000000
        /*07b0*/ 	.word	0x00000000
        /*07b4*/ 	.short	0x0101
        /*07b6*/ 	.byte	0xff
	.zero		1


	//   ....[104]....
        /*07b8*/ 	.word	0x00009470
        /*07bc*/ 	.word	0x00000000
        /*07c0*/ 	.word	0x00000160
        /*07c4*/ 	.short	0x010a
        /*07c6*/ 	.byte	0xff
	.zero		1


	//   ....[105]....
        /*07c8*/ 	.word	0x000094d0
        /*07cc*/ 	.word	0x00000000
        /*07d0*/ 	.word	0x00000060
        /*07d4*/ 	.short	0x010a
        /*07d6*/ 	.byte	0xff
	.zero		1


	//   ....[106]....
        /*07d8*/ 	.word	0x00009530
        /*07dc*/ 	.word	0x00000000
        /*07e0*/ 	.word	0x00000060
        /*07e4*/ 	.short	0x010a
        /*07e6*/ 	.byte	0xff
	.zero		1


	//   ....[107]....
        /*07e8*/ 	.word	0x00009580
        /*07ec*/ 	.word	0x00000003
        /*07f0*/ 	.word	0x000000f0
        /*07f4*/ 	.short	0x010a
        /*07f6*/ 	.byte	0xff
	.zero		1


	//   ....[108]....
        /*07f8*/ 	.word	0x000095e0
        /*07fc*/ 	.word	0x00000000
        /*0800*/ 	.word	0x00000000
        /*0804*/ 	.short	0x010a
        /*0806*/ 	.byte	0xff
	.zero		1


	//   ....[109]....
        /*0808*/ 	.word	0x00009640
        /*080c*/ 	.word	0x00000000
        /*0810*/ 	.word	0x00000000
        /*0814*/ 	.short	0x010a
        /*0816*/ 	.byte	0xff
	.zero		1


	//   ....[110]....
        /*0818*/ 	.word	0x000096a0
        /*081c*/ 	.word	0x00000000
        /*0820*/ 	.word	0x00000000
        /*0824*/ 	.short	0x010a
        /*0826*/ 	.byte	0xff
	.zero		1


	//   ....[111]....
        /*0828*/ 	.word	0x00009700
        /*082c*/ 	.word	0x00000000
        /*0830*/ 	.word	0x00000000
        /*0834*/ 	.short	0x010a
        /*0836*/ 	.byte	0xff
	.zero		1


	//   ....[112]....
        /*0838*/ 	.word	0x00009760
        /*083c*/ 	.word	0x00000000
        /*0840*/ 	.word	0x00000000
        /*0844*/ 	.short	0x010a
        /*0846*/ 	.byte	0xff
	.zero		1


	//   ....[113]....
        /*0848*/ 	.word	0x000097c0
        /*084c*/ 	.word	0x00000000
        /*0850*/ 	.word	0x00000000
        /*0854*/ 	.short	0x010a
        /*0856*/ 	.byte	0xff
	.zero		1


	//   ....[114]....
        /*0858*/ 	.word	0x00009820
        /*085c*/ 	.word	0x00000000
        /*0860*/ 	.word	0x00000000
        /*0864*/ 	.short	0x010a
        /*0866*/ 	.byte	0xff
	.zero		1


	//   ....[115]....
        /*0868*/ 	.word	0x00009880
        /*086c*/ 	.word	0x00000000
        /*0870*/ 	.word	0x00000000
        /*0874*/ 	.short	0x010a
        /*0876*/ 	.byte	0xff
	.zero		1


	//   ....[116]....
        /*0878*/ 	.word	0x000098e0
        /*087c*/ 	.word	0x00000000
        /*0880*/ 	.word	0x00000000
        /*0884*/ 	.short	0x010a
        /*0886*/ 	.byte	0xff
	.zero		1


	//   ....[117]....
        /*0888*/ 	.word	0x00009940
        /*088c*/ 	.word	0x00000000
        /*0890*/ 	.word	0x00000000
        /*0894*/ 	.short	0x010a
        /*0896*/ 	.byte	0xff
	.zero		1


	//   ....[118]....
        /*0898*/ 	.word	0x000099a0
        /*089c*/ 	.word	0x00000000
        /*08a0*/ 	.word	0x00000000
        /*08a4*/ 	.short	0x010a
        /*08a6*/ 	.byte	0xff
	.zero		1


	//   ....[119]....
        /*08a8*/ 	.word	0x000099f0
        /*08ac*/ 	.word	0x00000002
        /*08b0*/ 	.word	0x00000150
        /*08b4*/ 	.short	0x010a
        /*08b6*/ 	.byte	0xff
	.zero		1


	//   ....[120]....
        /*08b8*/ 	.word	0x00009a50
        /*08bc*/ 	.word	0x00000002
        /*08c0*/ 	.word	0x00000100
        /*08c4*/ 	.short	0x010a
        /*08c6*/ 	.byte	0xff
	.zero		1


	//   ....[121]....
        /*08c8*/ 	.word	0x00009aa0
        /*08cc*/ 	.word	0x00000002
        /*08d0*/ 	.word	0x000000f0
        /*08d4*/ 	.short	0x010a
        /*08d6*/ 	.byte	0xff
	.zero		1


	//   ....[122]....
        /*08d8*/ 	.word	0x00009b00
        /*08dc*/ 	.word	0x00000000
        /*08e0*/ 	.word	0x00000100
        /*08e4*/ 	.short	0x010a
        /*08e6*/ 	.byte	0xff
	.zero		1


	//   ....[123]....
        /*08e8*/ 	.word	0x00009b50
        /*08ec*/ 	.word	0x00000000
        /*08f0*/ 	.word	0x000000f0
        /*08f4*/ 	.short	0x010a
        /*08f6*/ 	.byte	0xff
	.zero		1


	//   ....[124]....
        /*08f8*/ 	.word	0x00009bb0
        /*08fc*/ 	.word	0x00000003
        /*0900*/ 	.word	0x00000130
        /*0904*/ 	.short	0x010a
        /*0906*/ 	.byte	0xff
	.zero		1


	//   ....[125]....
        /*0908*/ 	.word	0x00009c10
        /*090c*/ 	.word	0x00000000
        /*0910*/ 	.word	0x00000000
        /*0914*/ 	.short	0x010a
        /*0916*/ 	.byte	0xff
	.zero		1


	//   ....[126]....
        /*0918*/ 	.word	0x00009c70
        /*091c*/ 	.word	0x00000000
        /*0920*/ 	.word	0x00000000
        /*0924*/ 	.short	0x010a
        /*0926*/ 	.byte	0xff
	.zero		1


	//   ....[127]....
        /*0928*/ 	.word	0x00009cd0
        /*092c*/ 	.word	0x00000000
        /*0930*/ 	.word	0x00000000
        /*0934*/ 	.short	0x010a
        /*0936*/ 	.byte	0xff
	.zero		1


	//   ....[128]....
        /*0938*/ 	.word	0x00009d30
        /*093c*/ 	.word	0x00000000
        /*0940*/ 	.word	0x00000000
        /*0944*/ 	.short	0x010a
        /*0946*/ 	.byte	0xff
	.zero		1


	//   ....[129]....
        /*0948*/ 	.word	0x00009d90
        /*094c*/ 	.word	0x00000000
        /*0950*/ 	.word	0x00000000
        /*0954*/ 	.short	0x010a
        /*0956*/ 	.byte	0xff
	.zero		1


	//   ....[130]....
        /*0958*/ 	.word	0x00009de0
        /*095c*/ 	.word	0x00000003
        /*0960*/ 	.word	0x000000f0
        /*0964*/ 	.short	0x010a
        /*0966*/ 	.byte	0xff
	.zero		1


	//   ....[131]....
        /*0968*/ 	.word	0x00009e40
        /*096c*/ 	.word	0x00000000
        /*0970*/ 	.word	0x000000e8
        /*0974*/ 	.short	0x010a
        /*0976*/ 	.byte	0xff
	.zero		1


	//   ....[132]....
        /*0978*/ 	.word	0x00009ea0
        /*097c*/ 	.word	0x00000003
        /*0980*/ 	.word	0x000000d0
        /*0984*/ 	.short	0x010a
        /*0986*/ 	.byte	0xff
	.zero		1


	//   ....[133]....
        /*0988*/ 	.word	0x00009f00
        /*098c*/ 	.word	0x00000000
        /*0990*/ 	.word	0x00000000
        /*0994*/ 	.short	0x010a
        /*0996*/ 	.byte	0xff
	.zero		1


	//   ....[134]....
        /*0998*/ 	.word	0x00009f50
        /*099c*/ 	.word	0x00000000
        /*09a0*/ 	.word	0x000000f0
        /*09a4*/ 	.short	0x010a
        /*09a6*/ 	.byte	0xff
	.zero		1


	//   ....[135]....
        /*09a8*/ 	.word	0x00009fa0
        /*09ac*/ 	.word	0x00000000
        /*09b0*/ 	.word	0x000000c0
        /*09b4*/ 	.short	0x010a
        /*09b6*/ 	.byte	0xff
	.zero		1


	//   ....[136]....
        /*09b8*/ 	.word	0x00009ff0
        /*09bc*/ 	.word	0x000000a5
        /*09c0*/ 	.word	0x00000110
        /*09c4*/ 	.short	0x010a
        /*09c6*/ 	.byte	0xff
	.zero		1


	//----- nvinfo : EIATTR_NUM_MBARRIERS
	.align		4
.L_47:
        /*09c8*/ 	.byte	0x03, 0x38
        /*09ca*/ 	.short	0x002e


	//----- nvinfo : EIATTR_EXIT_INSTR_OFFSETS
	.align		4
        /*09cc*/ 	.byte	0x04, 0x1c
        /*09ce*/ 	.short	(.L_49 - .L_48)


	//   ....[0]....
.L_48:
        /*09d0*/ 	.word	0x00002ed0


	//   ....[1]....
        /*09d4*/ 	.word	0x000033c0


	//   ....[2]....
        /*09d8*/ 	.word	0x00003420


	//   ....[3]....
        /*09dc*/ 	.word	0x000042a0


	//   ....[4]....
        /*09e0*/ 	.word	0x000053a0


	//   ....[5]....
        /*09e4*/ 	.word	0x000053e0


	//   ....[6]....
        /*09e8*/ 	.word	0x00009380


	//   ....[7]....
        /*09ec*/ 	.word	0x00009400


	//   ....[8]....
        /*09f0*/ 	.word	0x00009430


	//   ....[9]....
        /*09f4*/ 	.word	0x00009460


	//----- nvinfo : EIATTR_MAX_THREADS
	.align		4
.L_49:
        /*09f8*/ 	.byte	0x04, 0x05
        /*09fa*/ 	.short	(.L_51 - .L_50)
.L_50:
        /*09fc*/ 	.word	0x00000100
        /*0a00*/ 	.word	0x00000001
        /*0a04*/ 	.word	0x00000001


	//----- nvinfo : EIATTR_CRS_STACK_SIZE
	.align		4
.L_51:
        /*0a08*/ 	.byte	0x04, 0x1e
        /*0a0a*/ 	.short	(.L_53 - .L_52)
.L_52:
        /*0a0c*/ 	.word	0x00000000


	//----- nvinfo : EIATTR_CBANK_PARAM_SIZE
	.align		4
.L_53:
        /*0a10*/ 	.byte	0x03, 0x19
        /*0a12*/ 	.short	0x0800


	//----- nvinfo : EIATTR_PARAM_CBANK
	.align		4
        /*0a14*/ 	.byte	0x04, 0x0a
        /*0a16*/ 	.short	(.L_55 - .L_54)
	.align		4
.L_54:
        /*0a18*/ 	.word	index@(.nv.constant0._ZN7cutlass13device_kernelINS_4gemm6kernel13GemmUniversalIN4cute5tupleIJiiiiEEENS1_10collective13CollectiveMmaINS1_35MainloopSm100TmaUmmaWarpSpecializedILi12ELi2ELi4ENS5_IJNS4_1CILi2EEENSA_ILi1EEESC_EEEEENS5_IJNSA_ILi64EEENSA_ILi176EEENSA_ILi32EEEEEENS_6half_tENS5_IJlSC_lEEESJ_SK_NS4_8TiledMMAINS4_8MMA_AtomIJNS4_20SM100_MMA_F16BF16_SSISJ_SJ_fLi64ELi176ELNS4_4UMMA5MajorE0ELSP_0ELNSO_7ScaleInE0ELSQ_0EEEEEENS4_6LayoutINS5_IJSC_SC_SC_EEENS5_IJNSA_ILi0EEESV_SV_EEEEENS5_IJNS4_10UnderscoreESY_SY_EEEEENS4_13SM90_TMA_LOADENS4_14ComposedLayoutINS4_7SwizzleILi2ELi4ELi3EEENS4_18smem_ptr_flag_bitsILi16EEENST_INS5_IJNSA_ILi8EEESH_EEENS5_IJSH_SC_EEEEEEEvNS4_8identityENS4_23SM90_TMA_LOAD_MULTICASTES1B_vS1C_EENS_8epilogue10collective18CollectiveEpilogueINS1F_23Sm100TmaWarpSpecializedILi2ELi1ELi88ELb1ELb0EEEJSI_NS5_IJNST_ISF_SC_EENST_ISG_SC_EEEEESJ_SK_SJ_SK_NS1F_6fusion15FusionCallbacksIS1J_NS1N_17LinearCombinationISJ_fSJ_fLNS_15FloatRoundStyleE2EEESI_S1M_JEEENS4_5SM1004TMEM4LOAD26SM100_TMEM_LOAD_16dp256b2xES11_NS12_INS13_ILi1ELi4ELi3EEES16_NST_INS5_IJS17_NSA_ILi16EEEEEENS5_IJS1Y_SC_EEEEEEENS4_17SM75_U32x4_LDSM_NENS4_14SM90_TMA_STOREES22_NS4_17SM90_U32x4_STSM_NENS4_39AutoVectorizingCopyWithAssumedAlignmentILi128EEEEEEvvEEEEvNT_6ParamsE)
        /*0a1c*/ 	.short	0x0380
        /*0a1e*/ 	.short	0x0800


	//----- nvinfo : EIATTR_SW_WAR
	.align		4
.L_55:
        /*0a20*/ 	.byte	0x04, 0x36
        /*0a22*/ 	.short	(.L_57 - .L_56)
.L_56:
        /*0a24*/ 	.word	0x00000008
.L_57:


//--------------------- .nv.callgraph             --------------------------
	.section	.nv.callgraph,"",@"SHT_CUDA_CALLGRAPH"
	.align	4
	.sectionentsize	8
	.align		4
        /*0000*/ 	.word	0x00000000
	.align		4
        /*0004*/ 	.word	0xffffffff
	.align		4
        /*0008*/ 	.word	index@(_ZN7cutlass13device_kernelINS_4gemm6kernel13GemmUniversalIN4cute5tupleIJiiiiEEENS1_10collective13CollectiveMmaINS1_35MainloopSm100TmaUmmaWarpSpecializedILi12ELi2ELi4ENS5_IJNS4_1CILi2EEENSA_ILi1EEESC_EEEEENS5_IJNSA_ILi64EEENSA_ILi176EEENSA_ILi32EEEEEENS_6half_tENS5_IJlSC_lEEESJ_SK_NS4_8TiledMMAINS4_8MMA_AtomIJNS4_20SM100_MMA_F16BF16_SSISJ_SJ_fLi64ELi176ELNS4_4UMMA5MajorE0ELSP_0ELNSO_7ScaleInE0ELSQ_0EEEEEENS4_6LayoutINS5_IJSC_SC_SC_EEENS5_IJNSA_ILi0EEESV_SV_EEEEENS5_IJNS4_10UnderscoreESY_SY_EEEEENS4_13SM90_TMA_LOADENS4_14ComposedLayoutINS4_7SwizzleILi2ELi4ELi3EEENS4_18smem_ptr_flag_bitsILi16EEENST_INS5_IJNSA_ILi8EEESH_EEENS5_IJSH_SC_EEEEEEEvNS4_8identityENS4_23SM90_TMA_LOAD_MULTICASTES1B_vS1C_EENS_8epilogue10collective18CollectiveEpilogueINS1F_23Sm100TmaWarpSpecializedILi2ELi1ELi88ELb1ELb0EEEJSI_NS5_IJNST_ISF_SC_EENST_ISG_SC_EEEEESJ_SK_SJ_SK_NS1F_6fusion15FusionCallbacksIS1J_NS1N_17LinearCombinationISJ_fSJ_fLNS_15FloatRoundStyleE2EEESI_S1M_JEEENS4_5SM1004TMEM4LOAD26SM100_TMEM_LOAD_16dp256b2xES11_NS12_INS13_ILi1ELi4ELi3EEES16_NST_INS5_IJS17_NSA_ILi16EEEEEENS5_IJS1Y_SC_EEEEEEENS4_17SM75_U32x4_LDSM_NENS4_14SM90_TMA_STOREES22_NS4_17SM90_U32x4_STSM_NENS4_39AutoVectorizingCopyWithAssumedAlignmentILi128EEEEEEvvEEEEvNT_6ParamsE)
	.align		4
        /*000c*/ 	.word	index@(__assertfail)
	.align		4
        /*0010*/ 	.word	0x00000000
	.align		4
        /*0014*/ 	.word	0xfffffffe
	.align		4
        /*0018*/ 	.word	0x00000000
	.align		4
        /*001c*/ 	.word	0xfffffffd
	.align		4
        /*0020*/ 	.word	0x00000000
	.align		4
        /*0024*/ 	.word	0xfffffffc


//--------------------- .nv.constant4             --------------------------
	.section	.nv.constant4,"a",@progbits
	.align	8
	.align		8
.nv.constant4:
        /*0000*/ 	.dword	__assertfail
	.align		8
        /*0008*/ 	.dword	__unnamed_1
	.align		8
        /*0010*/ 	.dword	__unnamed_2
	.align		8
        /*0018*/ 	.dword	_ZN40_INTERNAL_5538ca99_4_k_cu_705934ff_254234cuda3std3__45__cpo5beginE
	.align		8
        /*0020*/ 	.dword	_ZN40_INTERNAL_5538ca99_4_k_cu_705934ff_254234cuda3std3__45__cpo3endE
	.align		8
        /*0028*/ 	.dword	_ZN40_INTERNAL_5538ca99_4_k_cu_705934ff_254234cuda3std3__45__cpo6cbeginE
	.align		8
        /*0030*/ 	.dword	_ZN40_INTERNAL_5538ca99_4_k_cu_705934ff_254234cuda3std3__45__cpo4cendE
	.align		8
        /*0038*/ 	.dword	_ZN40_INTERNAL_5538ca99_4_k_cu_705934ff_254234cuda3std3__442_GLOBAL__N__5538ca99_4_k_cu_705934ff_254236ignoreE
	.align		8
        /*0040*/ 	.dword	_ZN40_INTERNAL_5538ca99_4_k_cu_705934ff_254234cuda3std3__419piecewise_constructE
	.align		8
        /*0048*/ 	.dword	_ZN40_INTERNAL_5538ca99_4_k_cu_705934ff_254234cuda3std3__48in_placeE
	.align		8
        /*0050*/ 	.dword	_ZN40_INTERNAL_5538ca99_4_k_cu_705934ff_254234cuda3std6ranges3__45__cpo4swapE
	.align		8
        /*0058*/ 	.dword	_ZN40_INTERNAL_5538ca99_4_k_cu_705934ff_254234cuda3std6ranges3__45__cpo9iter_moveE
	.align		8
        /*0060*/ 	.dword	_ZN40_INTERNAL_5538ca99_4_k_cu_705934ff_254234cute7productE
	.align		8
        /*0068*/ 	.dword	_ZN40_INTERNAL_5538ca99_4_k_cu_705934ff_254234cute1_E
	.align		8
        /*0070*/ 	.dword	$str$25
	.align		8
        /*0078*/ 	.dword	$str$26
	.align		8
        /*0080*/ 	.dword	$str$27
	.align		8
        /*0088*/ 	.dword	$str$28


//--------------------- .text._ZN7cutlass13device_kernelINS_4gemm6kernel13GemmUniversalIN4cute5tupleIJiiiiEEENS1_10collective13CollectiveMmaINS1_35MainloopSm100TmaUmmaWarpSpecializedILi12ELi2ELi4ENS5_IJNS4_1CILi2EEENSA_ILi1EEESC_EEEEENS5_IJNSA_ILi64EEENSA_ILi176EEENSA_ILi32EEEEEENS_6half_tENS5_IJlSC_lEEESJ_SK_NS4_8TiledMMAINS4_8MMA_AtomIJNS4_20SM100_MMA_F16BF16_SSISJ_SJ_fLi64ELi176ELNS4_4UMMA5MajorE0ELSP_0ELNSO_7ScaleInE0ELSQ_0EEEEEENS4_6LayoutINS5_IJSC_SC_SC_EEENS5_IJNSA_ILi0EEESV_SV_EEEEENS5_IJNS4_10UnderscoreESY_SY_EEEEENS4_13SM90_TMA_LOADENS4_14ComposedLayoutINS4_7SwizzleILi2ELi4ELi3EEENS4_18smem_ptr_flag_bitsILi16EEENST_INS5_IJNSA_ILi8EEESH_EEENS5_IJSH_SC_EEEEEEEvNS4_8identityENS4_23SM90_TMA_LOAD_MULTICASTES1B_vS1C_EENS_8epilogue10collective18CollectiveEpilogueINS1F_23Sm100TmaWarpSpecializedILi2ELi1ELi88ELb1ELb0EEEJSI_NS5_IJNST_ISF_SC_EENST_ISG_SC_EEEEESJ_SK_SJ_SK_NS1F_6fusion15FusionCallbacksIS1J_NS1N_17LinearCombinationISJ_fSJ_fLNS_15FloatRoundStyleE2EEESI_S1M_JEEENS4_5SM1004TMEM4LOAD26SM100_TMEM_LOAD_16dp256b2xES11_NS12_INS13_ILi1ELi4ELi3EEES16_NST_INS5_IJS17_NSA_ILi16EEEEEENS5_IJS1Y_SC_EEEEEEENS4_17SM75_U32x4_LDSM_NENS4_14SM90_TMA_STOREES22_NS4_17SM90_U32x4_STSM_NENS4_39AutoVectorizingCopyWithAssumedAlignmentILi128EEEEEEvvEEEEvNT_6ParamsE --------------------------
	.section	.text._ZN7cutlass13device_kernelINS_4gemm6kernel13GemmUniversalIN4cute5tupleIJiiiiEEENS1_10collective13CollectiveMmaINS1_35MainloopSm100TmaUmmaWarpSpecializedILi12ELi2ELi4ENS5_IJNS4_1CILi2EEENSA_ILi1EEESC_EEEEENS5_IJNSA_ILi64EEENSA_ILi176EEENSA_ILi32EEEEEENS_6half_tENS5_IJlSC_lEEESJ_SK_NS4_8TiledMMAINS4_8MMA_AtomIJNS4_20SM100_MMA_F16BF16_SSISJ_SJ_fLi64ELi176ELNS4_4UMMA5MajorE0ELSP_0ELNSO_7ScaleInE0ELSQ_0EEEEEENS4_6LayoutINS5_IJSC_SC_SC_EEENS5_IJNSA_ILi0EEESV_SV_EEEEENS5_IJNS4_10UnderscoreESY_SY_EEEEENS4_13SM90_TMA_LOADENS4_14ComposedLayoutINS4_7SwizzleILi2ELi4ELi3EEENS4_18smem_ptr_flag_bitsILi16EEENST_INS5_IJNSA_ILi8EEESH_EEENS5_IJSH_SC_EEEEEEEvNS4_8identityENS4_23SM90_TMA_LOAD_MULTICASTES1B_vS1C_EENS_8epilogue10collective18CollectiveEpilogueINS1F_23Sm100TmaWarpSpecializedILi2ELi1ELi88ELb1ELb0EEEJSI_NS5_IJNST_ISF_SC_EENST_ISG_SC_EEEEESJ_SK_SJ_SK_NS1F_6fusion15FusionCallbacksIS1J_NS1N_17LinearCombinationISJ_fSJ_fLNS_15FloatRoundStyleE2EEESI_S1M_JEEENS4_5SM1004TMEM4LOAD26SM100_TMEM_LOAD_16dp256b2xES11_NS12_INS13_ILi1ELi4ELi3EEES16_NST_INS5_IJS17_NSA_ILi16EEEEEENS5_IJS1Y_SC_EEEEEEENS4_17SM75_U32x4_LDSM_NENS4_14SM90_TMA_STOREES22_NS4_17SM90_U32x4_STSM_NENS4_39AutoVectorizingCopyWithAssumedAlignmentILi128EEEEEEvvEEEEvNT_6ParamsE,"ax",@progbits
	.align	128
.text._ZN7cutlass13device_kernelINS_4gemm6kernel13GemmUniversalIN4cute5tupleIJiiiiEEENS1_10collective13CollectiveMmaINS1_35MainloopSm100TmaUmmaWarpSpecializedILi12ELi2ELi4ENS5_IJNS4_1CILi2EEENSA_ILi1EEESC_EEEEENS5_IJNSA_ILi64EEENSA_ILi176EEENSA_ILi32EEEEEENS_6half_tENS5_IJlSC_lEEESJ_SK_NS4_8TiledMMAINS4_8MMA_AtomIJNS4_20SM100_MMA_F16BF16_SSISJ_SJ_fLi64ELi176ELNS4_4UMMA5MajorE0ELSP_0ELNSO_7ScaleInE0ELSQ_0EEEEEENS4_6LayoutINS5_IJSC_SC_SC_EEENS5_IJNSA_ILi0EEESV_SV_EEEEENS5_IJNS4_10UnderscoreESY_SY_EEEEENS4_13SM90_TMA_LOADENS4_14ComposedLayoutINS4_7SwizzleILi2ELi4ELi3EEENS4_18smem_ptr_flag_bitsILi16EEENST_INS5_IJNSA_ILi8EEESH_EEENS5_IJSH_SC_EEEEEEEvNS4_8identityENS4_23SM90_TMA_LOAD_MULTICASTES1B_vS1C_EENS_8epilogue10collective18CollectiveEpilogueINS1F_23Sm100TmaWarpSpecializedILi2ELi1ELi88ELb1ELb0EEEJSI_NS5_IJNST_ISF_SC_EENST_ISG_SC_EEEEESJ_SK_SJ_SK_NS1F_6fusion15FusionCallbacksIS1J_NS1N_17LinearCombinationISJ_fSJ_fLNS_15FloatRoundStyleE2EEESI_S1M_JEEENS4_5SM1004TMEM4LOAD26SM100_TMEM_LOAD_16dp256b2xES11_NS12_INS13_ILi1ELi4ELi3EEES16_NST_INS5_IJS17_NSA_ILi16EEEEEENS5_IJS1Y_SC_EEEEEEENS4_17SM75_U32x4_LDSM_NENS4_14SM90_TMA_STOREES22_NS4_17SM90_U32x4_STSM_NENS4_39AutoVectorizingCopyWithAssumedAlignmentILi128EEEEEEvvEEEEvNT_6ParamsE:
        .type           _ZN7cutlass13device_kernelINS_4gemm6kernel13GemmUniversalIN4cute5tupleIJiiiiEEENS1_10collective13CollectiveMmaINS1_35MainloopSm100TmaUmmaWarpSpecializedILi12ELi2ELi4ENS5_IJNS4_1CILi2EEENSA_ILi1EEESC_EEEEENS5_IJNSA_ILi64EEENSA_ILi176EEENSA_ILi32EEEEEENS_6half_tENS5_IJlSC_lEEESJ_SK_NS4_8TiledMMAINS4_8MMA_AtomIJNS4_20SM100_MMA_F16BF16_SSISJ_SJ_fLi64ELi176ELNS4_4UMMA5MajorE0ELSP_0ELNSO_7ScaleInE0ELSQ_0EEEEEENS4_6LayoutINS5_IJSC_SC_SC_EEENS5_IJNSA_ILi0EEESV_SV_EEEEENS5_IJNS4_10UnderscoreESY_SY_EEEEENS4_13SM90_TMA_LOADENS4_14ComposedLayoutINS4_7SwizzleILi2ELi4ELi3EEENS4_18smem_ptr_flag_bitsILi16EEENST_INS5_IJNSA_ILi8EEESH_EEENS5_IJSH_SC_EEEEEEEvNS4_8identityENS4_23SM90_TMA_LOAD_MULTICASTES1B_vS1C_EENS_8epilogue10collective18CollectiveEpilogueINS1F_23Sm100TmaWarpSpecializedILi2ELi1ELi88ELb1ELb0EEEJSI_NS5_IJNST_ISF_SC_EENST_ISG_SC_EEEEESJ_SK_SJ_SK_NS1F_6fusion15FusionCallbacksIS1J_NS1N_17LinearCombinationISJ_fSJ_fLNS_15FloatRoundStyleE2EEESI_S1M_JEEENS4_5SM1004TMEM4LOAD26SM100_TMEM_LOAD_16dp256b2xES11_NS12_INS13_ILi1ELi4ELi3EEES16_NST_INS5_IJS17_NSA_ILi16EEEEEENS5_IJS1Y_SC_EEEEEEENS4_17SM75_U32x4_LDSM_NENS4_14SM90_TMA_STOREES22_NS4_17SM90_U32x4_STSM_NENS4_39AutoVectorizingCopyWithAssumedAlignmentILi128EEEEEEvvEEEEvNT_6ParamsE,@function
        .size           _ZN7cutlass13device_kernelINS_4gemm6kernel13GemmUniversalIN4cute5tupleIJiiiiEEENS1_10collective13CollectiveMmaINS1_35MainloopSm100TmaUmmaWarpSpecializedILi12ELi2ELi4ENS5_IJNS4_1CILi2EEENSA_ILi1EEESC_EEEEENS5_IJNSA_ILi64EEENSA_ILi176EEENSA_ILi32EEEEEENS_6half_tENS5_IJlSC_lEEESJ_SK_NS4_8TiledMMAINS4_8MMA_AtomIJNS4_20SM100_MMA_F16BF16_SSISJ_SJ_fLi64ELi176ELNS4_4UMMA5MajorE0ELSP_0ELNSO_7ScaleInE0ELSQ_0EEEEEENS4_6LayoutINS5_IJSC_SC_SC_EEENS5_IJNSA_ILi0EEESV_SV_EEEEENS5_IJNS4_10UnderscoreESY_SY_EEEEENS4_13SM90_TMA_LOADENS4_14ComposedLayoutINS4_7SwizzleILi2ELi4ELi3EEENS4_18smem_ptr_flag_bitsILi16EEENST_INS5_IJNSA_ILi8EEESH_EEENS5_IJSH_SC_EEEEEEEvNS4_8identityENS4_23SM90_TMA_LOAD_MULTICASTES1B_vS1C_EENS_8epilogue10collective18CollectiveEpilogueINS1F_23Sm100TmaWarpSpecializedILi2ELi1ELi88ELb1ELb0EEEJSI_NS5_IJNST_ISF_SC_EENST_ISG_SC_EEEEESJ_SK_SJ_SK_NS1F_6fusion15FusionCallbacksIS1J_NS1N_17LinearCombinationISJ_fSJ_fLNS_15FloatRoundStyleE2EEESI_S1M_JEEENS4_5SM1004TMEM4LOAD26SM100_TMEM_LOAD_16dp256b2xES11_NS12_INS13_ILi1ELi4ELi3EEES16_NST_INS5_IJS17_NSA_ILi16EEEEEENS5_IJS1Y_SC_EEEEEEENS4_17SM75_U32x4_LDSM_NENS4_14SM90_TMA_STOREES22_NS4_17SM90_U32x4_STSM_NENS4_39AutoVectorizingCopyWithAssumedAlignmentILi128EEEEEEvvEEEEvNT_6ParamsE,(.L_x_179 - _ZN7cutlass13device_kernelINS_4gemm6kernel13GemmUniversalIN4cute5tupleIJiiiiEEENS1_10collective13CollectiveMmaINS1_35MainloopSm100TmaUmmaWarpSpecializedILi12ELi2ELi4ENS5_IJNS4_1CILi2EEENSA_ILi1EEESC_EEEEENS5_IJNSA_ILi64EEENSA_ILi176EEENSA_ILi32EEEEEENS_6half_tENS5_IJlSC_lEEESJ_SK_NS4_8TiledMMAINS4_8MMA_AtomIJNS4_20SM100_MMA_F16BF16_SSISJ_SJ_fLi64ELi176ELNS4_4UMMA5MajorE0ELSP_0ELNSO_7ScaleInE0ELSQ_0EEEEEENS4_6LayoutINS5_IJSC_SC_SC_EEENS5_IJNSA_ILi0EEESV_SV_EEEEENS5_IJNS4_10UnderscoreESY_SY_EEEEENS4_13SM90_TMA_LOADENS4_14ComposedLayoutINS4_7SwizzleILi2ELi4ELi3EEENS4_18smem_ptr_flag_bitsILi16EEENST_INS5_IJNSA_ILi8EEESH_EEENS5_IJSH_SC_EEEEEEEvNS4_8identityENS4_23SM90_TMA_LOAD_MULTICASTES1B_vS1C_EENS_8epilogue10collective18CollectiveEpilogueINS1F_23Sm100TmaWarpSpecializedILi2ELi1ELi88ELb1ELb0EEEJSI_NS5_IJNST_ISF_SC_EENST_ISG_SC_EEEEESJ_SK_SJ_SK_NS1F_6fusion15FusionCallbacksIS1J_NS1N_17LinearCombinationISJ_fSJ_fLNS_15FloatRoundStyleE2EEESI_S1M_JEEENS4_5SM1004TMEM4LOAD26SM100_TMEM_LOAD_16dp256b2xES11_NS12_INS13_ILi1ELi4ELi3EEES16_NST_INS5_IJS17_NSA_ILi16EEEEEENS5_IJS1Y_SC_EEEEEEENS4_17SM75_U32x4_LDSM_NENS4_14SM90_TMA_STOREES22_NS4_17SM90_U32x4_STSM_NENS4_39AutoVectorizingCopyWithAssumedAlignmentILi128EEEEEEvvEEEEvNT_6ParamsE)
        .other          _ZN7cutlass13device_kernelINS_4gemm6kernel13GemmUniversalIN4cute5tupleIJiiiiEEENS1_10collective13CollectiveMmaINS1_35MainloopSm100TmaUmmaWarpSpecializedILi12ELi2ELi4ENS5_IJNS4_1CILi2EEENSA_ILi1EEESC_EEEEENS5_IJNSA_ILi64EEENSA_ILi176EEENSA_ILi32EEEEEENS_6half_tENS5_IJlSC_lEEESJ_SK_NS4_8TiledMMAINS4_8MMA_AtomIJNS4_20SM100_MMA_F16BF16_SSISJ_SJ_fLi64ELi176ELNS4_4UMMA5MajorE0ELSP_0ELNSO_7ScaleInE0ELSQ_0EEEEEENS4_6LayoutINS5_IJSC_SC_SC_EEENS5_IJNSA_ILi0EEESV_SV_EEEEENS5_IJNS4_10UnderscoreESY_SY_EEEEENS4_13SM90_TMA_LOADENS4_14ComposedLayoutINS4_7SwizzleILi2ELi4ELi3EEENS4_18smem_ptr_flag_bitsILi16EEENST_INS5_IJNSA_ILi8EEESH_EEENS5_IJSH_SC_EEEEEEEvNS4_8identityENS4_23SM90_TMA_LOAD_MULTICASTES1B_vS1C_EENS_8epilogue10collective18CollectiveEpilogueINS1F_23Sm100TmaWarpSpecializedILi2ELi1ELi88ELb1ELb0EEEJSI_NS5_IJNST_ISF_SC_EENST_ISG_SC_EEEEESJ_SK_SJ_SK_NS1F_6fusion15FusionCallbacksIS1J_NS1N_17LinearCombinationISJ_fSJ_fLNS_15FloatRoundStyleE2EEESI_S1M_JEEENS4_5SM1004TMEM4LOAD26SM100_TMEM_LOAD_16dp256b2xES11_NS12_INS13_ILi1ELi4ELi3EEES16_NST_INS5_IJS17_NSA_ILi16EEEEEENS5_IJS1Y_SC_EEEEEEENS4_17SM75_U32x4_LDSM_NENS4_14SM90_TMA_STOREES22_NS4_17SM90_U32x4_STSM_NENS4_39AutoVectorizingCopyWithAssumedAlignmentILi128EEEEEEvvEEEEvNT_6ParamsE,@"STO_CUDA_ENTRY STV_DEFAULT"
_ZN7cutlass13device_kernelINS_4gemm6kernel13GemmUniversalIN4cute5tupleIJiiiiEEENS1_10collective13CollectiveMmaINS1_35MainloopSm100TmaUmmaWarpSpecializedILi12ELi2ELi4ENS5_IJNS4_1CILi2EEENSA_ILi1EEESC_EEEEENS5_IJNSA_ILi64EEENSA_ILi176EEENSA_ILi32EEEEEENS_6half_tENS5_IJlSC_lEEESJ_SK_NS4_8TiledMMAINS4_8MMA_AtomIJNS4_20SM100_MMA_F16BF16_SSISJ_SJ_fLi64ELi176ELNS4_4UMMA5MajorE0ELSP_0ELNSO_7ScaleInE0ELSQ_0EEEEEENS4_6LayoutINS5_IJSC_SC_SC_EEENS5_IJNSA_ILi0EEESV_SV_EEEEENS5_IJNS4_10UnderscoreESY_SY_EEEEENS4_13SM90_TMA_LOADENS4_14ComposedLayoutINS4_7SwizzleILi2ELi4ELi3EEENS4_18smem_ptr_flag_bitsILi16EEENST_INS5_IJNSA_ILi8EEESH_EEENS5_IJSH_SC_EEEEEEEvNS4_8identityENS4_23SM90_TMA_LOAD_MULTICASTES1B_vS1C_EENS_8epilogue10collective18CollectiveEpilogueINS1F_23Sm100TmaWarpSpecializedILi2ELi1ELi88ELb1ELb0EEEJSI_NS5_IJNST_ISF_SC_EENST_ISG_SC_EEEEESJ_SK_SJ_SK_NS1F_6fusion15FusionCallbacksIS1J_NS1N_17LinearCombinationISJ_fSJ_fLNS_15FloatRoundStyleE2EEESI_S1M_JEEENS4_5SM1004TMEM4LOAD26SM100_TMEM_LOAD_16dp256b2xES11_NS12_INS13_ILi1ELi4ELi3EEES16_NST_INS5_IJS17_NSA_ILi16EEEEEENS5_IJS1Y_SC_EEEEEEENS4_17SM75_U32x4_LDSM_NENS4_14SM90_TMA_STOREES22_NS4_17SM90_U32x4_STSM_NENS4_39AutoVectorizingCopyWithAssumedAlignmentILi128EEEEEEvvEEEEvNT_6ParamsE:
[----:B------:R-:W1:Y:S01]  /*0000*/  LDC R1, c[0x0][0x37c] ;  /* 0x0000df00ff017b82 */ /* 0x000e620000000800 */
[----:B------:R-:W2:Y:S01]  /*0010*/  S2R R226, SR_TID.X ;  /* 0x0000000000e27919 */ /* 0x000ea20000002100 */
[----:B------:R-:W3:Y:S01]  /*0020*/  LDCU.64 UR8, c[0x0][0x890] ;  /* 0x00011200ff0877ac */ /* 0x000ee20008000a00 */
[----:B------:R-:W-:Y:S02]  /*0030*/  PRMT R206, RZ, 0x7610, R206 ;  /* 0x00007610ffce7816 */ /* 0x000fe400000000ce */
[----:B------:R-:W-:Y:S01]  /*0040*/  ELECT P3, URZ, PT ;  /* 0x0000000000ff782f */ /* 0x000fe20003860000 */
[----:B---3--:R-:W-:-:S04]  /*0050*/  UISETP.NE.U32.AND UP0, UPT, UR8, URZ, UPT ;  /* 0x000000ff0800728c */ /* 0x008fc8000bf05070 */
[----:B------:R-:W-:Y:S01]  /*0060*/  UISETP.NE.AND.EX UP0, UPT, UR9, URZ, UPT, UP0 ;  /* 0x000000ff0900728c */ /* 0x000fe2000bf05300 */
[----:B--2---:R-:W-:-:S05]  /*0070*/  SHF.R.U32.HI R207, RZ, 0x5, R226 ;  /* 0x00000005ffcf7819 */ /* 0x004fca00000116e2 */
[----:B------:R-:W2:Y:S02]  /*0080*/  SHFL.IDX PT, R0, R207, RZ, 0x1f ;  /* 0x00001fffcf007589 */ /* 0x000ea400000e0000 */
[----:B--2---:R-:W-:Y:S01]  /*0090*/  R2UR UR20, R0 ;  /* 0x00000000001472ca */ /* 0x004fe200000e0000 */
[----:B-1----:R-:W-:-:S14]  /*00a0*/  BRA.U UP0, `(.L_x_0) ;  /* 0x0000000100307547 */ /* 0x002fdc000b800000 */
[----:B------:R-:W1:Y:S02]  /*00b0*/  LDCU.64 UR4, c[0x0][0x888] ;  /* 0x00011100ff0477ac */ /* 0x000e640008000a00 */
[----:B-1----:R-:W-:-:S04]  /*00c0*/  UISETP.NE.U32.AND UP0, UPT, UR4, URZ, UPT ;  /* 0x000000ff0400728c */ /* 0x002fc8000bf05070 */
[----:B------:R-:W-:-:S09]  /*00d0*/  UISETP.NE.AND.EX UP0, UPT, UR5, URZ, UPT, UP0 ;  /* 0x000000ff0500728c */ /* 0x000fd2000bf05300 */
[----:B------:R-:W-:Y:S05]  /*00e0*/  BRA.U !UP0, `(.L_x_1) ;  /* 0x0000000108147547 */ /* 0x000fea000b800000 */
[----:B------:R-:W1:Y:S01]  /*00f0*/  LDC.64 R2, c[0x0][0x888] ;  /* 0x00022200ff027b82 */ /* 0x000e620000000a00 */
[----:B------:R-:W1:Y:S02]  /*0100*/  LDCU.64 UR4, c[0x0][0x358] ;  /* 0x00006b00ff0477ac */ /* 0x000e640008000a00 */
[----:B-1----:R1:W5:Y:S01]  /*0110*/  LDG.E R107, desc[UR4][R2.64] ;  /* 0x00000004026b7981 */ /* 0x002362000c1e1900 */
[----:B------:R-:W-:Y:S01]  /*0120*/  HFMA2 R206, -RZ, RZ, 0, 5.9604644775390625e-08 ;  /* 0x00000001ffce7431 */ /* 0x000fe200000001ff */
[----:B------:R-:W-:Y:S05]  /*0130*/  BRA `(.L_x_0) ;  /* 0x00000000000c7947 */ /* 0x000fea0003800000 */
.L_x_1:
[----:B------:R-:W1:Y:S01]  /*0140*/  LDCU UR4, c[0x0][0x880] ;  /* 0x00011000ff0477ac */ /* 0x000e620008000800 */
[----:B------:R-:W-:Y:S01]  /*0150*/  HFMA2 R206, -RZ, RZ, 0, 5.9604644775390625e-08 ;  /* 0x00000001ffce7431 */ /* 0x000fe200000001ff */
[----:B-1----:R-:W-:-:S07]  /*0160*/  MOV R107, UR4 ;  /* 0x00000004006b7c02 */ /* 0x002fce0008000f00 */
.L_x_0:
[----:B------:R-:W2:Y:S02]  /*0170*/  LDCU.64 UR4, c[0x0][0x8b0] ;  /* 0x00011600ff0477ac */ /* 0x000ea40008000a00 */
[----:B--2---:R-:W-:-:S04]  /*0180*/  UISETP.NE.U32.AND UP0, UPT, UR4, URZ, UPT ;  /* 0x000000ff0400728c */ /* 0x004fc8000bf05070 */
[----:B------:R-:W-:-:S09]  /*0190*/  UISETP.NE.AND.EX UP0, UPT, UR5, URZ, UPT, UP0 ;  /* 0x000000ff0500728c */ /* 0x000fd2000bf05300 */
[----:B------:R-:W-:Y:S05]  /*01a0*/  BRA.U UP0, `(.L_x_2) ;  /* 0x0000000100287547 */ /* 0x000fea000b800000 */
[----:B------:R-:W2:Y:S02]  /*01b0*/  LDCU.64 UR4, c[0x0][0x8a8] ;  /* 0x00011500ff0477ac */ /* 0x000ea40008000a00 */
[----:B--2---:R-:W-:-:S04]  /*01c0*/  UISETP.NE.U32.AND UP0, UPT, UR4, URZ, UPT ;  /* 0x000000ff0400728c */ /* 0x004fc8000bf05070 */
[----:B------:R-:W-:-:S09]  /*01d0*/  UISETP.NE.AND.EX UP0, UPT, UR5, URZ, UPT, UP0 ;  /* 0x000000ff0500728c */ /* 0x000fd2000bf05300 */
[----:B------:R-:W-:Y:S05]  /*01e0*/  BRA.U !UP0, `(.L_x_3) ;  /* 0x0000000108107547 */ /* 0x000fea000b800000 */
[----:B-1----:R-:W1:Y:S01]  /*01f0*/  LDC.64 R2, c[0x0][0x8a8] ;  /* 0x00022a00ff027b82 */ /* 0x002e620000000a00 */
[----:B------:R-:W1:Y:S02]  /*0200*/  LDCU.64 UR4, c[0x0][0x358] ;  /* 0x00006b00ff0477ac */ /* 0x000e640008000a00 */
[----:B-1----:R2:W5:Y:S01]  /*0210*/  LDG.E R105, desc[UR4][R2.64] ;  /* 0x0000000402697981 */ /* 0x002562000c1e1900 */
[----:B------:R-:W-:Y:S05]  /*0220*/  BRA `(.L_x_2) ;  /* 0x0000000000087947 */ /* 0x000fea0003800000 */
.L_x_3:
[----:B------:R-:W2:Y:S02]  /*0230*/  LDCU UR4, c[0x0][0x8a0] ;  /* 0x00011400ff0477ac */ /* 0x000ea40008000800 */
[----:B--2---:R-:W-:Y:S02]  /*0240*/  MOV R105, UR4 ;  /* 0x0000000400697c02 */ /* 0x004fe40008000f00 */
.L_x_2:
[----:B------:R-:W-:Y:S01]  /*0250*/  IMAD.U32 R0, RZ, RZ, UR20 ;  /* 0x00000014ff007e24 */ /* 0x000fe2000f8e00ff */
[----:B------:R-:W-:Y:S04]  /*0260*/  BSSY.RECONVERGENT B0, `(.L_x_4) ;  /* 0x000000c000007945 */ /* 0x000fe80003800200 */
[C---:B------:R-:W-:Y:S02]  /*0270*/  ISETP.NE.OR P1, PT, R0.reuse, 0x1, !P3 ;  /* 0x000000010000780c */ /* 0x040fe40005f25670 */
[----:B------:R-:W-:-:S11]  /*0280*/  ISETP.NE.OR P0, PT, R0, 0x3, !P3 ;  /* 0x000000030000780c */ /* 0x000fd60005f05670 */
[----:B------:R-:W-:Y:S05]  /*0290*/  @P1 BRA `(.L_x_5) ;  /* 0x0000000000201947 */ /* 0x000fea0003800000 */
[----:B------:R-:W3:Y:S02]  /*02a0*/  LDCU.64 UR4, c[0x0][0x348] ;  /* 0x00006900ff0477ac */ /* 0x000ee40008000a00 */
[----:B---3--:R-:W-:Y:S02]  /*02b0*/  UIADD3 UR6, UP1, UPT, UR4, 0x80, URZ ;  /* 0x0000008004067890 */ /* 0x008fe4000ff3e0ff */
[----:B------:R-:W-:Y:S02]  /*02c0*/  UIADD3 UR4, UP0, UPT, UR4, 0x180, URZ ;  /* 0x0000018004047890 */ /* 0x000fe4000ff1e0ff */
[----:B------:R-:W-:Y:S02]  /*02d0*/  UIADD3.X UR7, UPT, UPT, URZ, UR5, URZ, UP1, !UPT ;  /* 0x00000005ff077290 */ /* 0x000fe40008ffe4ff */
[----:B------:R-:W-:-:S07]  /*02e0*/  UIADD3.X UR5, UPT, UPT, URZ, UR5, URZ, UP0, !UPT ;  /* 0x00000005ff057290 */ /* 0x000fce00087fe4ff */
[----:B------:R3:W-:Y:S02]  /*02f0*/  UTMACCTL.PF [UR6] ;  /* 0x00000000060079b9 */ /* 0x0007e40008040000 */
[----:B------:R3:W-:Y:S02]  /*0300*/  UTMACCTL.PF [UR4] ;  /* 0x00000000040079b9 */ /* 0x0007e40008040000 */
[----:B---3--:R-:W-:Y:S01]  /*0310*/  NOP ;  /* 0x0000000000007918 */ /* 0x008fe20000000000 */
.L_x_5:
[----:B------:R-:W-:Y:S05]  /*0320*/  BSYNC.RECONVERGENT B0 ;  /* 0x0000000000007941 */ /* 0x000fea0003800200 */
.L_x_4:
[----:B------:R-:W-:Y:S04]  /*0330*/  BSSY.RECONVERGENT B0, `(.L_x_6) ;  /* 0x000000a000007945 */ /* 0x000fe80003800200 */
        /* <DEDUP_REMOVED lines=9> */
.L_x_7:
[----:B------:R-:W-:Y:S05]  /*03d0*/  BSYNC.RECONVERGENT B0 ;  /* 0x0000000000007941 */ /* 0x000fea0003800200 */
.L_x_6:
[----:B------:R-:W3:Y:S01]  /*03e0*/  LDCU.64 UR4, c[0x0][0x888] ;  /* 0x00011100ff0477ac */ /* 0x000ee20008000a00 */
[----:B------:R-:W-:Y:S02]  /*03f0*/  UISETP.EQ.U32.AND UP1, UPT, UR8, URZ, UPT ;  /* 0x000000ff0800728c */ /* 0x000fe4000bf22070 */
[----:B------:R-:W-:Y:S02]  /*0400*/  UPLOP3.LUT UP3, UPT, UPT, UPT, UPT, 0x80, 0x8 ;  /* 0x000000000008789c */ /* 0x000fe40003f6f070 */
[----:B---3--:R-:W-:-:S04]  /*0410*/  UISETP.NE.U32.AND UP0, UPT, UR4, URZ, UPT ;  /* 0x000000ff0400728c */ /* 0x008fc8000bf05070 */
[----:B------:R-:W-:-:S04]  /*0420*/  UISETP.NE.AND.EX UP2, UPT, UR5, URZ, UPT, UP0 ;  /* 0x000000ff0500728c */ /* 0x000fc8000bf45300 */
[----:B------:R-:W-:-:S04]  /*0430*/  UISETP.EQ.OR.EX UP4, UPT, UR9, URZ, !UP2, UP1 ;  /* 0x000000ff0900728c */ /* 0x000fc8000d782710 */
[----:B------:R-:W-:-:S06]  /*0440*/  UP2UR UR4, UPR, URZ, 0x10 ;  /* 0x00000010ff047883 */ /* 0x000fcc0008000000 */
[----:B------:R-:W-:Y:S01]  /*0450*/  MOV R220, UR4 ;  /* 0x0000000400dc7c02 */ /* 0x000fe20008000f00 */
[----:B------:R-:W-:Y:S06]  /*0460*/  BRA.U !UP4, `(.L_x_8) ;  /* 0x000000010c207547 */ /* 0x000fec000b800000 */
[----:B------:R-:W-:Y:S01]  /*0470*/  UISETP.NE.U32.AND UP1, UPT, UR8, URZ, UPT ;  /* 0x000000ff0800728c */ /* 0x000fe2000bf25070 */
[----:B-----5:R-:W-:Y:S01]  /*0480*/  FSETP.NEU.AND P0, PT, R107, RZ, PT ;  /* 0x000000ff6b00720b */ /* 0x020fe20003f0d000 */
[----:B------:R-:W-:Y:S02]  /*0490*/  USEL UR4, URZ, 0xffffffff, UP2 ;  /* 0xffffffffff047887 */ /* 0x000fe40009000000 */
[----:B------:R-:W-:-:S10]  /*04a0*/  UISETP.NE.AND.EX UP1, UPT, UR9, URZ, UPT, UP1 ;  /* 0x000000ff0900728c */ /* 0x000fd4000bf25310 */
[----:B------:R-:W-:Y:S01]  /*04b0*/  VOTEU.ANY UP0, P0 ;  /* 0x0000000000ff7886 */ /* 0x000fe20000000100 */
[----:B------:R-:W-:-:S04]  /*04c0*/  @!UP1 USEL UR4, URZ, 0xffffffff, UP0 ;  /* 0xffffffffff049887 */ /* 0x000fc80008000000 */
[----:B------:R-:W-:-:S04]  /*04d0*/  ULOP3.LUT UR4, UR4, 0x1, URZ, 0xc0, !UPT ;  /* 0x0000000104047892 */ /* 0x000fc8000f8ec0ff */
[----:B------:R-:W-:-:S11]  /*04e0*/  UISETP.NE.U32.AND UP3, UPT, UR4, 0x1, UPT ;  /* 0x000000010400788c */ /* 0x000fd6000bf65070 */
.L_x_8:
[----:B-12---:R-:W1:Y:S02]  /*04f0*/  SHFL.IDX PT, R2, R207, RZ, 0x1f ;  /* 0x00001fffcf027589 */ /* 0x006e6400000e0000 */
[----:B-1----:R-:W-:-:S13]  /*0500*/  ISETP.NE.AND P0, PT, R2, RZ, PT ;  /* 0x000000ff0200720c */ /* 0x002fda0003f05270 */
[----:B------:R-:W-:Y:S05]  /*0510*/  @P0 BRA `(.L_x_9) ;  /* 0x0000000000a40947 */ /* 0x000fea0003800000 */
[----:B------:R-:W-:Y:S01]  /*0520*/  ELECT P0, URZ, PT ;  /* 0x0000000000ff782f */ /* 0x000fe20003800000 */
[----:B------:R-:W-:-:S12]  /*0530*/  BSSY.RECONVERGENT B0, `(.L_x_9) ;  /* 0x0000027000007945 */ /* 0x000fd80003800200 */
[----:B------:R-:W-:Y:S05]  /*0540*/  @!P0 BRA `(.L_x_10) ;  /* 0x0000000000948947 */ /* 0x000fea0003800000 */
[----:B------:R-:W1:Y:S01]  /*0550*/  S2UR UR4, SR_CgaCtaId ;  /* 0x00000000000479c3 */ /* 0x000e620000008800 */
[----:B------:R-:W-:Y:S01]  /*0560*/  UMOV UR5, 0x400 ;  /* 0x0000040000057882 */ /* 0x000fe20000000000 */
[----:B------:R-:W-:Y:S01]  /*0570*/  UMOV UR8, 0x1 ;  /* 0x0000000100087882 */ /* 0x000fe20000000000 */
[----:B------:R-:W-:Y:S01]  /*0580*/  UMOV UR6, 0x2 ;  /* 0x0000000200067882 */ /* 0x000fe20000000000 */
[----:B------:R-:W-:-:S04]  /*0590*/  UIADD3 UR8, UPT, UPT, -UR8, 0x100000, URZ ;  /* 0x0010000008087890 */ /* 0x000fc8000fffe1ff */
[----:B------:R-:W-:Y:S02]  /*05a0*/  USHF.L.U32 UR9, UR8, 0xb, URZ ;  /* 0x0000000b08097899 */ /* 0x000fe400080006ff */
[----:B------:R-:W-:Y:S02]  /*05b0*/  USHF.L.U32 UR8, UR8, 0x1, URZ ;  /* 0x0000000108087899 */ /* 0x000fe400080006ff */
[----:B------:R-:W-:-:S04]  /*05c0*/  UIADD3 UR6, UPT, UPT, -UR6, 0x100000, URZ ;  /* 0x0010000006067890 */ /* 0x000fc8000fffe1ff */
[----:B------:R-:W-:Y:S02]  /*05d0*/  USHF.L.U32 UR7, UR6, 0xb, URZ ;  /* 0x0000000b06077899 */ /* 0x000fe400080006ff */
[----:B------:R-:W-:Y:S02]  /*05e0*/  USHF.L.U32 UR6, UR6, 0x1, URZ ;  /* 0x0000000106067899 */ /* 0x000fe400080006ff */
[----:B-1----:R-:W-:Y:S01]  /*05f0*/  ULEA UR4, UR4, UR5, 0x18 ;  /* 0x0000000504047291 */ /* 0x002fe2000f8ec0ff */
[----:B------:R-:W1:Y:S11]  /*0600*/  FENCE.VIEW.ASYNC.S ;  /* 0x00000000000073c6 */ /* 0x000e760000000000 */
[----:B-1----:R1:W2:Y:S01]  /*0610*/  SYNCS.EXCH.64 URZ, [UR4], UR8 ;  /* 0x0000000804ff75b2 */ /* 0x0022a20008000100 */
[----:B------:R1:W3:Y:S01]  /*0620*/  SYNCS.EXCH.64 URZ, [UR4+0x60], UR6 ;  /* 0x0000600604ff75b2 */ /* 0x0002e20008000100 */
[----:B------:R1:W4:Y:S01]  /*0630*/  SYNCS.EXCH.64 URZ, [UR4+0x8], UR8 ;  /* 0x0000080804ff75b2 */ /* 0x0003220008000100 */
[----:B------:R1:W1:Y:S01]  /*0640*/  SYNCS.EXCH.64 URZ, [UR4+0x68], UR6 ;  /* 0x0000680604ff75b2 */ /* 0x0002620008000100 */
        /* <DEDUP_REMOVED lines=20> */
[----:B--2---:R-:W-:Y:S01]  /*0790*/  NOP ;  /* 0x0000000000007918 */ /* 0x004fe20000000000 */
.L_x_10:
[----:B-1----:R-:W-:Y:S05]  /*07a0*/  BSYNC.RECONVERGENT B0 ;  /* 0x0000000000007941 */ /* 0x002fea0003800200 */
.L_x_9:
[----:B------:R-:W1:Y:S01]  /*07b0*/  SHFL.IDX PT, R2, R207, RZ, 0x1f ;  /* 0x00001fffcf027589 */ /* 0x000e6200000e0000 */
[----:B------:R-:W-:Y:S01]  /*07c0*/  NOP ;  /* 0x0000000000007918 */ /* 0x000fe20000000000 */
[----:B-1----:R-:W-:-:S13]  /*07d0*/  ISETP.NE.AND P0, PT, R2, 0x1, PT ;  /* 0x000000010200780c */ /* 0x002fda0003f05270 */
[----:B------:R-:W-:Y:S05]  /*07e0*/  @P0 BRA `(.L_x_11) ;  /* 0x0000000000480947 */ /* 0x000fea0003800000 */
        /* <DEDUP_REMOVED lines=9> */
[----:B------:R-:W-:Y:S01]  /*0880*/  USHF.L.U32 UR6, UR6, 0x1, URZ ;  /* 0x0000000106067899 */ /* 0x000fe200080006ff */
[----:B------:R-:W-:Y:S01]  /*0890*/  ELECT P0, URZ, PT ;  /* 0x0000000000ff782f */ /* 0x000fe20003800000 */
[----:B-1----:R-:W-:Y:S01]  /*08a0*/  ULEA UR4, UR4, UR5, 0x18 ;  /* 0x0000000504047291 */ /* 0x002fe2000f8ec0ff */
[----:B------:R-:W1:Y:S11]  /*08b0*/  FENCE.VIEW.ASYNC.S ;  /* 0x00000000000073c6 */ /* 0x000e760000000000 */
[----:B-1----:R1:W2:Y:S01]  /*08c0*/  SYNCS.EXCH.64 URZ, [UR4+0xc0], UR8 ;  /* 0x0000c00804ff75b2 */ /* 0x0022a20008000100 */
[----:B------:R1:W1:Y:S01]  /*08d0*/  SYNCS.EXCH.64 URZ, [UR4+0xd0], UR6 ;  /* 0x0000d00604ff75b2 */ /* 0x0002620008000100 */
[----:B------:R1:W1:Y:S01]  /*08e0*/  SYNCS.EXCH.64 URZ, [UR4+0xc8], UR8 ;  /* 0x0000c80804ff75b2 */ /* 0x0002620008000100 */
[----:B------:R1:W1:Y:S01]  /*08f0*/  SYNCS.EXCH.64 URZ, [UR4+0xd8], UR6 ;  /* 0x0000d80604ff75b2 */ /* 0x0002620008000100 */
[----:B------:R-:W-:Y:S01]  /*0900*/  NOP ;  /* 0x0000000000007918 */ /* 0x000fe20000000000 */
.L_x_11:
[----:B------:R-:W3:Y:S01]  /*0910*/  SHFL.IDX PT, R2, R207, RZ, 0x1f ;  /* 0x00001fffcf027589 */ /* 0x000ee200000e0000 */
[----:B------:R-:W-:Y:S01]  /*0920*/  NOP ;  /* 0x0000000000007918 */ /* 0x000fe20000000000 */
[----:B---3--:R-:W-:-:S13]  /*0930*/  ISETP.NE.AND P0, PT, R2, 0x3, PT ;  /* 0x000000030200780c */ /* 0x008fda0003f05270 */
[----:B------:R-:W-:Y:S05]  /*0940*/  @P0 BRA `(.L_x_12) ;  /* 0x0000000000300947 */ /* 0x000fea0003800000 */
[----:B-1----:R-:W1:Y:S01]  /*0950*/  S2UR UR4, SR_CgaCtaId ;  /* 0x00000000000479c3 */ /* 0x002e620000008800 */
[----:B------:R-:W-:Y:S01]  /*0960*/  UMOV UR6, 0x400 ;  /* 0x0000040000067882 */ /* 0x000fe20000000000 */
[----:B------:R-:W-:Y:S01]  /*0970*/  UMOV UR5, 0x20 ;  /* 0x0000002000057882 */ /* 0x000fe20000000000 */
[----:B------:R-:W-:Y:S01]  /*0980*/  ELECT P0, URZ, PT ;  /* 0x0000000000ff782f */ /* 0x000fe20003800000 */
[----:B-1----:R-:W-:Y:S02]  /*0990*/  ULEA UR6, UR4, UR6, 0x18 ;  /* 0x0000000604067291 */ /* 0x002fe4000f8ec0ff */
[----:B------:R-:W-:-:S04]  /*09a0*/  UIADD3 UR4, UPT, UPT, -UR5, 0x100000, URZ ;  /* 0x0010000005047890 */ /* 0x000fc8000fffe1ff */
[----:B------:R-:W-:Y:S02]  /*09b0*/  USHF.L.U32 UR5, UR4, 0xb, URZ ;  /* 0x0000000b04057899 */ /* 0x000fe400080006ff */
[----:B------:R-:W-:Y:S01]  /*09c0*/  USHF.L.U32 UR4, UR4, 0x1, URZ ;  /* 0x0000000104047899 */ /* 0x000fe200080006ff */
[----:B------:R-:W1:Y:S11]  /*09d0*/  FENCE.VIEW.ASYNC.S ;  /* 0x00000000000073c6 */ /* 0x000e760000000000 */
[----:B-1----:R3:W1:Y:S01]  /*09e0*/  SYNCS.EXCH.64 URZ, [UR6+0xe0], UR4 ;  /* 0x0000e00406ff75b2 */ /* 0x0026620008000100 */
[----:B------:R3:W1:Y:S02]  /*09f0*/  SYNCS.EXCH.64 URZ, [UR6+0xe8], UR4 ;  /* 0x0000e80406ff75b2 */ /* 0x0006640008000100 */
[----:B---3--:R-:W-:Y:S01]  /*0a00*/  NOP ;  /* 0x0000000000007918 */ /* 0x008fe20000000000 */
.L_x_12:
[----:B------:R-:W3:Y:S01]  /*0a10*/  SHFL.IDX PT, R2, R207, RZ, 0x1f ;  /* 0x00001fffcf027589 */ /* 0x000ee200000e0000 */
[----:B------:R-:W-:Y:S01]  /*0a20*/  NOP ;  /* 0x0000000000007918 */ /* 0x000fe20000000000 */
[----:B---3--:R-:W-:-:S13]  /*0a30*/  ISETP.NE.AND P0, PT, R2, 0x4, PT ;  /* 0x000000040200780c */ /* 0x008fda0003f05270 */
[----:B------:R-:W-:Y:S05]  /*0a40*/  @P0 BRA `(.L_x_13) ;  /* 0x00000000004c0947 */ /* 0x000fea0003800000 */
[----:B-1----:R-:W1:Y:S01]  /*0a50*/  S2UR UR6, SR_CgaCtaId ;  /* 0x00000000000679c3 */ /* 0x002e620000008800 */
[----:B------:R-:W-:Y:S01]  /*0a60*/  UMOV UR4, 0x1e0 ;  /* 0x000001e000047882 */ /* 0x000fe20000000000 */
[----:B------:R-:W-:Y:S01]  /*0a70*/  UMOV UR5, 0x400 ;  /* 0x0000040000057882 */ /* 0x000fe20000000000 */
[----:B------:R-:W-:Y:S01]  /*0a80*/  USEL UR4, UR4, 0x1a0, UP3 ;  /* 0x000001a004047887 */ /* 0x000fe20009800000 */
[----:B------:R-:W-:Y:S01]  /*0a90*/  UMOV UR8, 0x1 ;  /* 0x0000000100087882 */ /* 0x000fe20000000000 */
[----:B------:R-:W-:Y:S01]  /*0aa0*/  ELECT P0, URZ, PT ;  /* 0x0000000000ff782f */ /* 0x000fe20003800000 */
[----:B------:R-:W-:-:S04]  /*0ab0*/  UIADD3 UR8, UPT, UPT, -UR8, 0x100000, URZ ;  /* 0x0010000008087890 */ /* 0x000fc8000fffe1ff */
[----:B------:R-:W-:Y:S02]  /*0ac0*/  USHF.L.U32 UR9, UR8, 0xb, URZ ;  /* 0x0000000b08097899 */ /* 0x000fe400080006ff */
[----:B------:R-:W-:Y:S02]  /*0ad0*/  USHF.L.U32 UR8, UR8, 0x1, URZ ;  /* 0x0000000108087899 */ /* 0x000fe400080006ff */
[----:B-1----:R-:W-:Y:S02]  /*0ae0*/  ULEA UR6, UR6, UR5, 0x18 ;  /* 0x0000000506067291 */ /* 0x002fe4000f8ec0ff */
[----:B------:R-:W-:-:S04]  /*0af0*/  UIADD3 UR4, UPT, UPT, -UR4, 0x100000, URZ ;  /* 0x0010000004047890 */ /* 0x000fc8000fffe1ff */
[----:B------:R-:W-:Y:S02]  /*0b00*/  USHF.L.U32 UR5, UR4, 0xb, URZ ;  /* 0x0000000b04057899 */ /* 0x000fe400080006ff */
[----:B------:R-:W-:Y:S01]  /*0b10*/  USHF.L.U32 UR4, UR4, 0x1, URZ ;  /* 0x0000000104047899 */ /* 0x000fe200080006ff */
[----:B------:R-:W1:Y:S03]  /*0b20*/  FENCE.VIEW.ASYNC.S ;  /* 0x00000000000073c6 */ /* 0x000e660000000000 */
[----:B-1----:R3:W1:Y:S08]  /*0b30*/  SYNCS.EXCH.64 URZ, [UR6+0xf0], UR8 ;  /* 0x0000f00806ff75b2 */ /* 0x0026700008000100 */
[----:B------:R3:W1:Y:S01]  /*0b40*/  SYNCS.EXCH.64 URZ, [UR6+0x100], UR4 ;  /* 0x0001000406ff75b2 */ /* 0x0006620008000100 */
[----:B------:R3:W1:Y:S01]  /*0b50*/  SYNCS.EXCH.64 URZ, [UR6+0xf8], UR8 ;  /* 0x0000f80806ff75b2 */ /* 0x0006620008000100 */
[----:B------:R3:W1:Y:S02]  /*0b60*/  SYNCS.EXCH.64 URZ, [UR6+0x108], UR4 ;  /* 0x0001080406ff75b2 */ /* 0x0006640008000100 */
[----:B---3--:R-:W-:Y:S01]  /*0b70*/  NOP ;  /* 0x0000000000007918 */ /* 0x008fe20000000000 */
.L_x_13:
[----:B------:R-:W3:Y:S01]  /*0b80*/  SHFL.IDX PT, R2, R207, RZ, 0x1f ;  /* 0x00001fffcf027589 */ /* 0x000ee200000e0000 */
[----:B------:R-:W-:Y:S01]  /*0b90*/  NOP ;  /* 0x0000000000007918 */ /* 0x000fe20000000000 */
[----:B---3--:R-:W-:-:S13]  /*0ba0*/  ISETP.NE.AND P0, PT, R2, 0x5, PT ;  /* 0x000000050200780c */ /* 0x008fda0003f05270 */
[----:B------:R-:W-:Y:S05]  /*0bb0*/  @P0 BRA `(.L_x_14) ;  /* 0x0000000000580947 */ /* 0x000fea0003800000 */
[----:B-1----:R-:W1:Y:S01]  /*0bc0*/  S2UR UR4, SR_CgaCtaId ;  /* 0x00000000000479c3 */ /* 0x002e620000008800 */
        /* <DEDUP_REMOVED lines=12> */
[----:B-1----:R3:W1:Y:S01]  /*0c90*/  SYNCS.EXCH.64 URZ, [UR4+0x110], UR8 ;  /* 0x0001100804ff75b2 */ /* 0x0026620008000100 */
[----:B------:R3:W1:Y:S01]  /*0ca0*/  SYNCS.EXCH.64 URZ, [UR4+0x130], UR6 ;  /* 0x0001300604ff75b2 */ /* 0x0006620008000100 */
[----:B------:R3:W1:Y:S01]  /*0cb0*/  SYNCS.EXCH.64 URZ, [UR4+0x118], UR8 ;  /* 0x0001180804ff75b2 */ /* 0x0006620008000100 */
[----:B------:R3:W1:Y:S01]  /*0cc0*/  SYNCS.EXCH.64 URZ, [UR4+0x138], UR6 ;  /* 0x0001380604ff75b2 */ /* 0x0006620008000100 */
[----:B------:R3:W1:Y:S01]  /*0cd0*/  SYNCS.EXCH.64 URZ, [UR4+0x120], UR8 ;  /* 0x0001200804ff75b2 */ /* 0x0006620008000100 */
[----:B------:R3:W1:Y:S01]  /*0ce0*/  SYNCS.EXCH.64 URZ, [UR4+0x140], UR6 ;  /* 0x0001400604ff75b2 */ /* 0x0006620008000100 */
[----:B------:R3:W1:Y:S01]  /*0cf0*/  SYNCS.EXCH.64 URZ, [UR4+0x128], UR8 ;  /* 0x0001280804ff75b2 */ /* 0x0006620008000100 */
[----:B------:R3:W1:Y:S02]  /*0d00*/  SYNCS.EXCH.64 URZ, [UR4+0x148], UR6 ;  /* 0x0001480604ff75b2 */ /* 0x0006640008000100 */
[----:B---3--:R-:W-:Y:S01]  /*0d10*/  NOP ;  /* 0x0000000000007918 */ /* 0x008fe20000000000 */
.L_x_14:
[----:B------:R-:W3:Y:S01]  /*0d20*/  SHFL.IDX PT, R2, R207, RZ, 0x1f ;  /* 0x00001fffcf027589 */ /* 0x000ee200000e0000 */
[----:B------:R-:W1:Y:S01]  /*0d30*/  S2UR UR44, SR_CgaCtaId ;  /* 0x00000000002c79c3 */ /* 0x000e620000008800 */
[----:B------:R-:W-:Y:S01]  /*0d40*/  NOP ;  /* 0x0000000000007918 */ /* 0x000fe20000000000 */
[----:B---3--:R-:W-:-:S13]  /*0d50*/  ISETP.NE.AND P0, PT, R2, 0x3, PT ;  /* 0x000000030200780c */ /* 0x008fda0003f05270 */
[----:B-1----:R-:W-:Y:S05]  /*0d60*/  @P0 BRA `(.L_x_15) ;  /* 0x0000000000340947 */ /* 0x002fea0003800000 */
[----:B------:R-:W-:Y:S01]  /*0d70*/  UMOV UR4, 0x400 ;  /* 0x0000040000047882 */ /* 0x000fe20000000000 */
[----:B------:R-:W-:Y:S01]  /*0d80*/  UMOV UR6, 0x20 ;  /* 0x0000002000067882 */ /* 0x000fe20000000000 */
[----:B------:R-:W-:Y:S02]  /*0d90*/  ULEA UR4, UR44, UR4, 0x18 ;  /* 0x000000042c047291 */ /* 0x000fe4000f8ec0ff */
[----:B------:R-:W-:-:S04]  /*0da0*/  UIADD3 UR6, UPT, UPT, -UR6, 0x100000, URZ ;  /* 0x0010000006067890 */ /* 0x000fc8000fffe1ff */
[----:B------:R-:W-:Y:S02]  /*0db0*/  USHF.L.U32 UR7, UR6, 0xb, URZ ;  /* 0x0000000b06077899 */ /* 0x000fe400080006ff */
[----:B------:R-:W-:Y:S01]  /*0dc0*/  USHF.L.U32 UR6, UR6, 0x1, URZ ;  /* 0x0000000106067899 */ /* 0x000fe200080006ff */
[----:B------:R-:W-:Y:S01]  /*0dd0*/  ELECT P0, URZ, PT ;  /* 0x0000000000ff782f */ /* 0x000fe20003800000 */
[----:B------:R-:W1:Y:S10]  /*0de0*/  FENCE.VIEW.ASYNC.S ;  /* 0x00000000000073c6 */ /* 0x000e740000000000 */
[----:B-1----:R1:W3:Y:S01]  /*0df0*/  SYNCS.EXCH.64 URZ, [UR4+0x150], UR6 ;  /* 0x0001500604ff75b2 */ /* 0x0022e20008000100 */
[----:B------:R1:W1:Y:S01]  /*0e00*/  SYNCS.EXCH.64 URZ, [UR4+0x160], UR6 ;  /* 0x0001600604ff75b2 */ /* 0x0002620008000100 */
[----:B------:R1:W1:Y:S01]  /*0e10*/  SYNCS.EXCH.64 URZ, [UR4+0x158], UR6 ;  /* 0x0001580604ff75b2 */ /* 0x0002620008000100 */
[----:B------:R1:W1:Y:S01]  /*0e20*/  SYNCS.EXCH.64 URZ, [UR4+0x168], UR6 ;  /* 0x0001680604ff75b2 */ /* 0x0002620008000100 */
[----:B------:R-:W-:Y:S01]  /*0e30*/  NOP ;  /* 0x0000000000007918 */ /* 0x000fe20000000000 */
.L_x_15:
[----:B------:R-:W2:Y:S01]  /*0e40*/  LDCU UR24, c[0x0][0x36c] ;  /* 0x00006d80ff1877ac */ /* 0x000ea20008000800 */
[----:B------:R-:W-:Y:S01]  /*0e50*/  ISETP.NE.OR P3, PT, R0, 0x2, !P3 ;  /* 0x000000020000780c */ /* 0x000fe20005f65670 */
[----:B------:R-:W-:Y:S01]  /*0e60*/  NOP ;  /* 0x0000000000007918 */ /* 0x000fe20000000000 */
[----:B------:R-:W-:Y:S01]  /*0e70*/  LOP3.LUT R0, R226, 0x1f, RZ, 0xc0, !PT ;  /* 0x0000001fe2007812 */ /* 0x000fe200078ec0ff */
[----:B------:R-:W-:Y:S02]  /*0e80*/  UISETP.NE.AND UP4, UPT, UR20, 0x2, UPT ;  /* 0x000000021400788c */ /* 0x000fe4000bf85270 */
[----:B------:R-:W-:Y:S02]  /*0e90*/  UISETP.NE.AND UP5, UPT, UR20, URZ, UPT ;  /* 0x000000ff1400728c */ /* 0x000fe4000bfa5270 */
[----:B--2---:R-:W-:-:S09]  /*0ea0*/  UISETP.EQ.U32.AND UP0, UPT, UR24, 0x1, UPT ;  /* 0x000000011800788c */ /* 0x004fd2000bf02070 */
[----:B------:R-:W-:Y:S05]  /*0eb0*/  BRA.U !UP0, `(.L_x_16) ;  /* 0x0000000108087547 */ /* 0x000fea000b800000 */
[----:B-1-34-:R-:W-:Y:S01]  /*0ec0*/  UCGABAR_ARV ;  /* 0x00000000000079c7 */ /* 0x01afe20008000000 */
[----:B------:R-:W-:Y:S05]  /*0ed0*/  BRA `(.L_x_17) ;  /* 0x0000000000047947 */ /* 0x000fea0003800000 */
.L_x_16:
[----:B-1-34-:R-:W-:Y:S01]  /*0ee0*/  NOP ;  /* 0x0000000000007918 */ /* 0x01afe20000000000 */
.L_x_17:
[----:B------:R-:W1:Y:S01]  /*0ef0*/  S2UR UR7, SR_CTAID.X ;  /* 0x00000000000779c3 */ /* 0x000e620000002500 */
[----:B------:R-:W-:-:S05]  /*0f00*/  CS2R.32 R219, SR_CgaSize ;  /* 0x0000000000db7805 */ /* 0x000fca0000008a00 */
[----:B------:R-:W-:-:S05]  /*0f10*/  IMAD R219, R219, -0xa0, RZ ;  /* 0xffffff60dbdb7824 */ /* 0x000fca00078e02ff */
[----:B------:R-:W-:-:S14]  /*0f20*/  R2UR UR5, R219 ;  /* 0x00000000db0572ca */ /* 0x000fdc00000e0000 */
[----:B------:R-:W2:Y:S01]  /*0f30*/  LDCU UR5, c[0x0][UR5+0x2b0] ;  /* 0x00005600050577ac */ /* 0x000ea20008000800 */
[----:B------:R-:W-:-:S05]  /*0f40*/  CS2R.32 R219, SR_CgaSize ;  /* 0x0000000000db7805 */ /* 0x000fca0000008a00 */
[----:B------:R-:W-:-:S05]  /*0f50*/  IMAD R219, R219, -0xa0, RZ ;  /* 0xffffff60dbdb7824 */ /* 0x000fca00078e02ff */
[----:B------:R-:W-:-:S14]  /*0f60*/  R2UR UR4, R219 ;  /* 0x00000000db0472ca */ /* 0x000fdc00000e0000 */
[----:B------:R-:W3:Y:S01]  /*0f70*/  LDCU UR4, c[0x0][UR4+0x2b4] ;  /* 0x00005680040477ac */ /* 0x000ee20008000800 */
[----:B------:R-:W4:Y:S01]  /*0f80*/  S2UR UR8, SR_CTAID.Y ;  /* 0x00000000000879c3 */ /* 0x000f220000002600 */
[----:B------:R-:W-:-:S05]  /*0f90*/  CS2R.32 R219, SR_CgaSize ;  /* 0x0000000000db7805 */ /* 0x000fca0000008a00 */
[----:B------:R-:W-:-:S05]  /*0fa0*/  IMAD R219, R219, -0xa0, RZ ;  /* 0xffffff60dbdb7824 */ /* 0x000fca00078e02ff */
[----:B------:R-:W-:-:S14]  /*0fb0*/  R2UR UR9, R219 ;  /* 0x00000000db0972ca */ /* 0x000fdc00000e0000 */
[----:B------:R-:W3:Y:S01]  /*0fc0*/  LDCU UR9, c[0x0][UR9+0x2a0] ;  /* 0x00005400090977ac */ /* 0x000ee20008000800 */
[----:B------:R-:W-:-:S05]  /*0fd0*/  CS2R.32 R219, SR_CgaSize ;  /* 0x0000000000db7805 */ /* 0x000fca0000008a00 */
[----:B------:R-:W-:-:S05]  /*0fe0*/  IMAD R219, R219, -0xa0, RZ ;  /* 0xffffff60dbdb7824 */ /* 0x000fca00078e02ff */
[----:B------:R-:W-:-:S14]  /*0ff0*/  R2UR UR10, R219 ;  /* 0x00000000db0a72ca */ /* 0x000fdc00000e0000 */
[----:B------:R-:W3:Y:S01]  /*1000*/  LDCU UR10, c[0x0][UR10+0x2a4] ;  /* 0x000054800a0a77ac */ /* 0x000ee20008000800 */
[----:B------:R-:W3:Y:S01]  /*1010*/  S2UR UR36, SR_CTAID.Z ;  /* 0x00000000002479c3 */ /* 0x000ee20000002700 */
[----:B------:R-:W3:Y:S01]  /*1020*/  LDCU UR21, c[0x0][0xb24] ;  /* 0x00016480ff1577ac */ /* 0x000ee20008000800 */
[----:B------:R-:W3:Y:S01]  /*1030*/  LDCU UR42, c[0x0][0xb24] ;  /* 0x00016480ff2a77ac */ /* 0x000ee20008000800 */
[----:B-1----:R-:W-:Y:S01]  /*1040*/  I2FP.F32.U32 R3, UR7 ;  /* 0x0000000700037c45 */ /* 0x002fe20008201000 */
[----:B------:R-:W1:Y:S04]  /*1050*/  LDCU UR23, c[0x0][0xb30] ;  /* 0x00016600ff1777ac */ /* 0x000e680008000800 */
[----:B--2---:R-:W-:Y:S01]  /*1060*/  FMUL R3, R3, UR5 ;  /* 0x0000000503037c20 */ /* 0x004fe20008400000 */
[----:B------:R-:W-:Y:S01]  /*1070*/  UMOV UR47, UR7 ;  /* 0x00000007002f7c82 */ /* 0x000fe20008000000 */
[----:B----4-:R-:W-:Y:S01]  /*1080*/  I2FP.F32.U32 R2, UR8 ;  /* 0x0000000800027c45 */ /* 0x010fe20008201000 */
[----:B------:R-:W-:-:S03]  /*1090*/  UMOV UR56, UR8 ;  /* 0x0000000800387c82 */ /* 0x000fc60008000000 */
[----:B------:R-:W2:Y:S01]  /*10a0*/  F2I.U32.TRUNC.NTZ R3, R3 ;  /* 0x0000000300037305 */ /* 0x000ea2000020f000 */
[----:B---3--:R-:W-:Y:S01]  /*10b0*/  FMUL R2, R2, UR4 ;  /* 0x0000000402027c20 */ /* 0x008fe20008400000 */
[----:B------:R-:W-:-:S04]  /*10c0*/  ULOP3.LUT UR4, UR44, 0x1, URZ, 0xc0, !UPT ;  /* 0x000000012c047892 */ /* 0x000fc8000f8ec0ff */
[----:B------:R-:W-:Y:S02]  /*10d0*/  UISETP.NE.U32.AND UP6, UPT, UR4, 0x1, UPT ;  /* 0x000000010400788c */ /* 0x000fe4000bfc5070 */
[----:B------:R-:W3:Y:S02]  /*10e0*/  F2I.U32.TRUNC.NTZ R2, R2 ;  /* 0x0000000200027305 */ /* 0x000ee4000020f000 */
[----:B------:R-:W-:Y:S01]  /*10f0*/  USEL UR4, URZ, 0xb00, UP6 ;  /* 0x00000b00ff047887 */ /* 0x000fe2000b000000 */
[----:B--2---:R-:W-:Y:S02]  /*1100*/  R2UR UR6, R3 ;  /* 0x00000000030672ca */ /* 0x004fe400000e0000 */
[----:B---3--:R-:W-:Y:S02]  /*1110*/  R2UR UR5, R2 ;  /* 0x00000000020572ca */ /* 0x008fe400000e0000 */
[----:B------:R-:W-:-:S09]  /*1120*/  PRMT R2, RZ, 0x7610, R2 ;  /* 0x00007610ff027816 */ /* 0x000fd20000000002 */
[----:B------:R-:W-:-:S04]  /*1130*/  UIADD3 UR6, UPT, UPT, -UR6, URZ, URZ ;  /* 0x000000ff06067290 */ /* 0x000fc8000fffe1ff */
[----:B------:R-:W-:Y:S02]  /*1140*/  UIMAD UR6, UR9, UR6, UR7 ;  /* 0x00000006090672a4 */ /* 0x000fe4000f8e0207 */
[----:B------:R-:W-:-:S04]  /*1150*/  UIADD3 UR5, UPT, UPT, -UR5, URZ, URZ ;  /* 0x000000ff05057290 */ /* 0x000fc8000fffe1ff */
[----:B------:R-:W-:Y:S01]  /*1160*/  IMAD.U32 R219, RZ, RZ, UR6 ;  /* 0x00000006ffdb7e24 */ /* 0x000fe2000f8e00ff */
[----:B------:R-:W-:-:S06]  /*1170*/  UIMAD UR5, UR10, UR5, UR8 ;  /* 0x000000050a0572a4 */ /* 0x000fcc000f8e0208 */
[----:B------:R-:W-:Y:S01]  /*1180*/  IMAD.U32 R218, RZ, RZ, UR5 ;  /* 0x00000005ffda7e24 */ /* 0x000fe2000f8e00ff */
[----:B-1----:R-:W-:Y:S06]  /*1190*/  BRA.U UP5, `(.L_x_18) ;  /* 0x00000001052c7547 */ /* 0x002fec000b800000 */
[----:B------:R-:W-:Y:S02]  /*11a0*/  R2UR UR6, R218 ;  /* 0x00000000da0672ca */ /* 0x000fe400000e0000 */
[----:B------:R-:W-:-:S11]  /*11b0*/  R2UR UR7, R219 ;  /* 0x00000000db0772ca */ /* 0x000fd600000e0000 */
[----:B------:R-:W-:-:S04]  /*11c0*/  UISETP.NE.AND UP0, UPT, UR6, URZ, UPT ;  /* 0x000000ff0600728c */ /* 0x000fc8000bf05270 */
[----:B------:R-:W-:Y:S02]  /*11d0*/  USEL UR5, URZ, 0x2, UP0 ;  /* 0x00000002ff057887 */ /* 0x000fe40008000000 */
[----:B------:R-:W-:-:S04]  /*11e0*/  UISETP.NE.AND UP0, UPT, UR6, URZ, UPT ;  /* 0x000000ff0600728c */ /* 0x000fc8000bf05270 */
[----:B------:R-:W-:-:S04]  /*11f0*/  UISETP.EQ.OR UP0, UPT, UR7, URZ, !UP0 ;  /* 0x000000ff0700728c */ /* 0x000fc8000c702670 */
[----:B------:R-:W-:Y:S02]  /*1200*/  USEL UR6, URZ, 0x1, !UP0 ;  /* 0x00000001ff067887 */ /* 0x000fe4000c000000 */
[----:B------:R-:W-:-:S04]  /*1210*/  UISETP.NE.AND UP0, UPT, UR7, 0x1, UPT ;  /* 0x000000010700788c */ /* 0x000fc8000bf05270 */
[----:B------:R-:W-:-:S04]  /*1220*/  USEL UR5, UR5, 0x2, UP0 ;  /* 0x0000000205057887 */ /* 0x000fc80008000000 */
[----:B------:R-:W-:-:S06]  /*1230*/  UIADD3 UR5, UPT, UPT, UR6, UR5, URZ ;  /* 0x0000000506057290 */ /* 0x000fcc000fffe0ff */
[----:B------:R-:W-:-:S07]  /*1240*/  IMAD.U32 R2, RZ, RZ, UR5 ;  /* 0x00000005ff027e24 */ /* 0x000fce000f8e00ff */
.L_x_18:
[----:B------:R-:W-:-:S09]  /*1250*/  UISETP.GE.AND UP0, UPT, UR21, 0x1, UPT ;  /* 0x000000011500788c */ /* 0x000fd2000bf06270 */
[----:B------:R-:W-:Y:S05]  /*1260*/  BRA.U !UP0, `(.L_x_19) ;  /* 0x0000000108d07547 */ /* 0x000fea000b800000 */
[----:B------:R-:W1:Y:S01]  /*1270*/  LDCU UR22, c[0x0][0xb0c] ;  /* 0x00016180ff1677ac */ /* 0x000e620008000800 */
[----:B------:R-:W2:Y:S01]  /*1280*/  LDCU.128 UR16, c[0x0][0xb10] ;  /* 0x00016200ff1077ac */ /* 0x000ea20008000c00 */
[----:B------:R-:W3:Y:S01]  /*1290*/  LDCU UR7, c[0x0][0x370] ;  /* 0x00006e00ff0777ac */ /* 0x000ee20008000800 */
[----:B------:R-:W-:Y:S02]  /*12a0*/  UISETP.NE.AND UP1, UPT, UR21, 0x1, UPT ;  /* 0x000000011500788c */ /* 0x000fe4000bf25270 */
[----:B-1----:R-:W-:Y:S02]  /*12b0*/  UISETP.NE.AND UP0, UPT, UR22, 0x1, UPT ;  /* 0x000000011600788c */ /* 0x002fe4000bf05270 */
[----:B--2---:R-:W-:Y:S02]  /*12c0*/  UIMAD.WIDE.U32 UR10, UR47, UR16, URZ ;  /* 0x000000102f0a72a5 */ /* 0x004fe4000f8e00ff */
[----:B---3--:R-:W-:-:S05]  /*12d0*/  UIMAD.WIDE.U32 UR8, UR7, UR16, URZ ;  /* 0x00000010070872a5 */ /* 0x008fca000f8e00ff */
[----:B------:R-:W-:Y:S01]  /*12e0*/  UMOV UR6, UR11 ;  /* 0x0000000b00067c82 */ /* 0x000fe20008000000 */
[----:B------:R-:W-:Y:S02]  /*12f0*/  UIMAD.WIDE.U32 UR10, UR56, UR19, URZ ;  /* 0x00000013380a72a5 */ /* 0x000fe4000f8e00ff */
[----:B------:R-:W-:Y:S01]  /*1300*/  USHF.R.U32.HI UR6, URZ, UR17, UR6 ;  /* 0x00000011ff067299 */ /* 0x000fe20008011606 */
[----:B------:R-:W-:Y:S02]  /*1310*/  UMOV UR8, UR9 ;  /* 0x0000000900087c82 */ /* 0x000fe40008000000 */
[----:B------:R-:W-:Y:S02]  /*1320*/  @UP0 USHF.R.U32.HI UR7, URZ, UR17, UR8 ;  /* 0x00000011ff070299 */ /* 0x000fe40008011608 */
[----:B------:R-:W1:Y:S01]  /*1330*/  LDCU UR8, c[0x0][0x374] ;  /* 0x00006e80ff0877ac */ /* 0x000e620008000800 */
[----:B------:R-:W2:Y:S01]  /*1340*/  LDCU UR9, c[0x0][0xb20] ;  /* 0x00016400ff0977ac */ /* 0x000ea20008000800 */
[----:B------:R-:W-:-:S02]  /*1350*/  UMOV UR5, UR11 ;  /* 0x0000000b00057c82 */ /* 0x000fc40008000000 */
[----:B------:R-:W3:Y:S01]  /*1360*/  LDCU.64 UR10, c[0x0][0xb28] ;  /* 0x00016500ff0a77ac */ /* 0x000ee20008000a00 */
[----:B------:R-:W-:Y:S02]  /*1370*/  USEL UR6, UR47, UR6, !UP0 ;  /* 0x000000062f067287 */ /* 0x000fe4000c000000 */
[----:B------:R-:W-:Y:S02]  /*1380*/  UISETP.NE.AND UP0, UPT, UR18, 0x1, UPT ;  /* 0x000000011200788c */ /* 0x000fe4000bf05270 */
[----:B-1----:R-:W-:Y:S02]  /*1390*/  UIMAD.WIDE.U32 UR12, UR8, UR19, URZ ;  /* 0x00000013080c72a5 */ /* 0x002fe4000f8e00ff */
[----:B--2---:R-:W-:-:S05]  /*13a0*/  USHF.R.U32.HI UR5, URZ, UR9, UR5 ;  /* 0x00000009ff057299 */ /* 0x004fca0008011605 */
[----:B------:R-:W-:Y:S01]  /*13b0*/  UMOV UR12, UR13 ;  /* 0x0000000d000c7c82 */ /* 0x000fe20008000000 */
[----:B------:R-:W-:Y:S02]  /*13c0*/  USEL UR5, UR56, UR5, !UP0 ;  /* 0x0000000538057287 */ /* 0x000fe4000c000000 */
[----:B------:R-:W-:Y:S02]  /*13d0*/  @UP0 USHF.R.U32.HI UR8, URZ, UR9, UR12 ;  /* 0x00000009ff080299 */ /* 0x000fe4000801160c */
[----:B---3--:R-:W-:Y:S02]  /*13e0*/  UIMAD.WIDE.U32 UR14, UR7, UR10, URZ ;  /* 0x0000000a070e72a5 */ /* 0x008fe4000f8e00ff */
[----:B------:R-:W-:-:S05]  /*13f0*/  UIMAD.WIDE.U32 UR12, UR8, UR10, URZ ;  /* 0x0000000a080c72a5 */ /* 0x000fca000f8e00ff */
[----:B------:R-:W-:Y:S02]  /*1400*/  UMOV UR14, UR15 ;  /* 0x0000000f000e7c82 */ /* 0x000fe40008000000 */
[----:B------:R-:W-:Y:S01]  /*1410*/  UMOV UR12, UR13 ;  /* 0x0000000d000c7c82 */ /* 0x000fe20008000000 */
[----:B------:R-:W-:Y:S02]  /*1420*/  @UP1 USHF.R.U32.HI UR7, URZ, UR11, UR14 ;  /* 0x0000000bff071299 */ /* 0x000fe4000801160e */
[----:B------:R-:W-:Y:S02]  /*1430*/  @UP1 USHF.R.U32.HI UR8, URZ, UR11, UR12 ;  /* 0x0000000bff081299 */ /* 0x000fe4000801160c */
[----:B------:R-:W-:Y:S02]  /*1440*/  UIMAD.WIDE.U32 UR12, UR5, UR10, URZ ;  /* 0x0000000a050c72a5 */ /* 0x000fe4000f8e00ff */
[----:B------:R-:W-:Y:S02]  /*1450*/  UIMAD UR8, UR8, UR21, URZ ;  /* 0x00000015080872a4 */ /* 0x000fe4000f8e02ff */
[----:B------:R-:W-:-:S02]  /*1460*/  UIMAD UR9, UR7, UR21, URZ ;  /* 0x00000015070972a4 */ /* 0x000fc4000f8e02ff */
[----:B------:R-:W-:-:S04]  /*1470*/  UISETP.GE.AND UP0, UPT, UR5, UR8, UPT ;  /* 0x000000080500728c */ /* 0x000fc8000bf06270 */
[----:B------:R-:W-:Y:S02]  /*1480*/  UISETP.GE.OR UP0, UPT, UR6, UR9, UP0 ;  /* 0x000000090600728c */ /* 0x000fe40008706670 */
[----:B------:R-:W-:-:S03]  /*1490*/  UIMAD.WIDE.U32 UR8, UR6, UR10, URZ ;  /* 0x0000000a060872a5 */ /* 0x000fc6000f8e00ff */
[----:B------:R-:W-:Y:S02]  /*14a0*/  UMOV UR10, UR13 ;  /* 0x0000000d000a7c82 */ /* 0x000fe40008000000 */
[----:B------:R-:W-:-:S04]  /*14b0*/  USHF.R.U32.HI UR10, URZ, UR11, UR10 ;  /* 0x0000000bff0a7299 */ /* 0x000fc8000801160a */
[----:B------:R-:W-:Y:S02]  /*14c0*/  USEL UR8, UR5, UR10, !UP1 ;  /* 0x0000000a05087287 */ /* 0x000fe4000c800000 */
[----:B------:R-:W-:Y:S02]  /*14d0*/  @!UP0 USHF.R.U32.HI UR9, URZ, UR11, UR9 ;  /* 0x0000000bff098299 */ /* 0x000fe40008011609 */
[----:B------:R-:W-:Y:S02]  /*14e0*/  UIADD3 UR10, UPT, UPT, -UR8, URZ, URZ ;  /* 0x000000ff080a7290 */ /* 0x000fe4000fffe1ff */
[----:B------:R-:W-:Y:S02]  /*14f0*/  @!UP0 USEL UR9, UR6, UR9, !UP1 ;  /* 0x0000000906098287 */ /* 0x000fe4000c800000 */
[----:B------:R-:W-:Y:S02]  /*1500*/  UIMAD UR10, UR21, UR10, UR5 ;  /* 0x0000000a150a72a4 */ /* 0x000fe4000f8e0205 */
[----:B------:R-:W-:-:S02]  /*1510*/  UIADD3 UR11, UPT, UPT, -UR6, URZ, URZ ;  /* 0x000000ff060b7290 */ /* 0x000fc4000fffe1ff */
[----:B------:R-:W-:Y:S02]  /*1520*/  @!UP0 UIMAD UR10, UR10, UR7, UR9 ;  /* 0x000000070a0a82a4 */ /* 0x000fe4000f8e0209 */
[----:B------:R-:W-:Y:S02]  /*1530*/  @!UP0 UIADD3 UR8, UPT, UPT, UR8, -UR9, URZ ;  /* 0x8000000908088290 */ /* 0x000fe4000fffe0ff */
[----:B------:R-:W-:Y:S02]  /*1540*/  UIADD3 UR7, UPT, UPT, -UR5, URZ, URZ ;  /* 0x000000ff05077290 */ /* 0x000fe4000fffe1ff */
[----:B------:R-:W-:Y:S02]  /*1550*/  @!UP0 UIMAD UR5, UR8, UR21, UR6 ;  /* 0x00000015080582a4 */ /* 0x000fe4000f8e0206 */
[----:B------:R-:W-:Y:S02]  /*1560*/  UIMAD UR56, UR18, UR7, UR56 ;  /* 0x00000007123872a4 */ /* 0x000fe4000f8e0238 */
[----:B------:R-:W-:Y:S01]  /*1570*/  UIMAD UR47, UR22, UR11, UR47 ;  /* 0x0000000b162f72a4 */ /* 0x000fe2000f8e022f */
[----:B------:R-:W-:Y:S01]  /*1580*/  @!UP0 UMOV UR6, UR10 ;  /* 0x0000000a00068c82 */ /* 0x000fe20008000000 */
[----:B------:R-:W-:-:S02]  /*1590*/  UIMAD UR56, UR5, UR18, UR56 ;  /* 0x00000012053872a4 */ /* 0x000fc4000f8e0238 */
[----:B------:R-:W-:-:S12]  /*15a0*/  UIMAD UR47, UR6, UR22, UR47 ;  /* 0x00000016062f72a4 */ /* 0x000fd8000f8e022f */
.L_x_19:
[----:B------:R-:W-:-:S09]  /*15b0*/  UISETP.NE.AND UP0, UPT, UR23, 0x1, UPT ;  /* 0x000000011700788c */ /* 0x000fd2000bf05270 */
[----:B------:R-:W-:Y:S05]  /*15c0*/  BRA.U UP0, `(.L_x_20) ;  /* 0x0000000100447547 */ /* 0x000fea000b800000 */
[----:B------:R-:W1:Y:S01]  /*15d0*/  LDCU.128 UR8, c[0x0][0xb10] ;  /* 0x00016200ff0877ac */ /* 0x000e620008000c00 */
[----:B------:R-:W2:Y:S01]  /*15e0*/  LDCU UR12, c[0x0][0xb0c] ;  /* 0x00016180ff0c77ac */ /* 0x000ea20008000800 */
[----:B-1----:R-:W-:Y:S02]  /*15f0*/  UIMAD.WIDE.U32 UR6, UR47, UR8, URZ ;  /* 0x000000082f0672a5 */ /* 0x002fe4000f8e00ff */
[----:B--2---:R-:W-:-:S05]  /*1600*/  UISETP.NE.AND UP0, UPT, UR12, 0x1, UPT ;  /* 0x000000010c00788c */ /* 0x004fca000bf05270 */
[----:B------:R-:W-:Y:S02]  /*1610*/  UMOV UR6, UR7 ;  /* 0x0000000700067c82 */ /* 0x000fe40008000000 */
[----:B------:R-:W-:Y:S02]  /*1620*/  USHF.R.U32.HI UR6, URZ, UR9, UR6 ;  /* 0x00000009ff067299 */ /* 0x000fe40008011606 */
[----:B------:R-:W1:Y:S01]  /*1630*/  LDCU UR7, c[0x0][0xb20] ;  /* 0x00016400ff0777ac */ /* 0x000e620008000800 */
[----:B------:R-:W-:Y:S02]  /*1640*/  UIMAD.WIDE.U32 UR8, UR56, UR11, URZ ;  /* 0x0000000b380872a5 */ /* 0x000fe4000f8e00ff */
[----:B------:R-:W-:Y:S02]  /*1650*/  USEL UR6, UR47, UR6, !UP0 ;  /* 0x000000062f067287 */ /* 0x000fe4000c000000 */
[----:B------:R-:W-:-:S03]  /*1660*/  UISETP.NE.AND UP0, UPT, UR10, 0x1, UPT ;  /* 0x000000010a00788c */ /* 0x000fc6000bf05270 */
[----:B------:R-:W-:Y:S02]  /*1670*/  UMOV UR5, UR9 ;  /* 0x0000000900057c82 */ /* 0x000fe40008000000 */
[----:B-1----:R-:W-:-:S04]  /*1680*/  USHF.R.U32.HI UR5, URZ, UR7, UR5 ;  /* 0x00000007ff057299 */ /* 0x002fc80008011605 */
[----:B------:R-:W-:-:S04]  /*1690*/  USEL UR5, UR56, UR5, !UP0 ;  /* 0x0000000538057287 */ /* 0x000fc8000c000000 */
[----:B------:R-:W-:Y:S02]  /*16a0*/  UIADD3 UR7, UPT, UPT, UR6, -UR5, URZ ;  /* 0x8000000506077290 */ /* 0x000fe4000fffe0ff */
[----:B------:R-:W-:Y:S02]  /*16b0*/  UIADD3 UR5, UPT, UPT, -UR6, UR5, URZ ;  /* 0x0000000506057290 */ /* 0x000fe4000fffe1ff */
[----:B------:R-:W-:Y:S02]  /*16c0*/  UIMAD UR56, UR7, UR10, UR56 ;  /* 0x0000000a073872a4 */ /* 0x000fe4000f8e0238 */
[----:B------:R-:W-:-:S12]  /*16d0*/  UIMAD UR47, UR5, UR12, UR47 ;  /* 0x0000000c052f72a4 */ /* 0x000fd8000f8e022f */
.L_x_20:
[----:B------:R-:W-:Y:S02]  /*16e0*/  UISETP.EQ.U32.AND UP0, UPT, UR24, 0x1, UPT ;  /* 0x000000011800788c */ /* 0x000fe4000bf02070 */
[----:B------:R-:W-:-:S07]  /*16f0*/  UISETP.NE.AND UP1, UPT, UR20, 0x2, UPT ;  /* 0x000000021400788c */ /* 0x000fce000bf25270 */
[----:B------:R-:W-:Y:S05]  /*1700*/  BRA.U !UP0, `(.L_x_21) ;  /* 0x00000001080c7547 */ /* 0x000fea000b800000 */
[----:B------:R-:W-:Y:S01]  /*1710*/  UCGABAR_WAIT ;  /* 0x0000000000007dc7 */ /* 0x000fe20008000000 */
[----:B------:R-:W-:Y:S01]  /*1720*/  CCTL.IVALL ;  /* 0x00000000ff00798f */ /* 0x000fe20002000000 */
[----:B------:R-:W-:Y:S05]  /*1730*/  BRA `(.L_x_22) ;  /* 0x0000000000047947 */ /* 0x000fea0003800000 */
.L_x_21:
[----:B------:R-:W-:Y:S06]  /*1740*/  BAR.SYNC.DEFER_BLOCKING 0x0 ;  /* 0x0000000000007b1d */ /* 0x000fec0000010000 */
.L_x_22:
[----:B------:R-:W-:Y:S05]  /*1750*/  BRA.U UP1, `(.L_x_23) ;  /* 0x0000001501e47547 */ /* 0x000fea000b800000 */
[----:B------:R-:W1:Y:S01]  /*1760*/  LDCU UR7, c[0x0][0x38c] ;  /* 0x00007180ff0777ac */ /* 0x000e620008000800 */
[----:B------:R-:W-:Y:S01]  /*1770*/  PLOP3.LUT P1, PT, PT, PT, UP3, 0x80, 0x8 ;  /* 0x000000000008781c */ /* 0x000fe20003f2f038 */
[----:B------:R-:W-:Y:S01]  /*1780*/  IMAD.MOV.U32 R12, RZ, RZ, 0x1 ;  /* 0x00000001ff0c7424 */ /* 0x000fe200078e00ff */
[----:B------:R-:W-:Y:S01]  /*1790*/  ISETP.EQ.OR P2, PT, R0, RZ, P3 ;  /* 0x000000ff0000720c */ /* 0x000fe20001f42670 */
[----:B------:R-:W-:Y:S01]  /*17a0*/  UISETP.NE.AND UP0, UPT, UR20, URZ, UPT ;  /* 0x000000ff1400728c */ /* 0x000fe2000bf05270 */
[----:B------:R-:W-:Y:S01]  /*17b0*/  PLOP3.LUT P1, PT, P1, PT, PT, 0x8, 0x80 ;  /* 0x000000000080781c */ /* 0x000fe20000f2e170 */
[----:B------:R-:W-:Y:S01]  /*17c0*/  USEL UR26, URZ, 0x1, UP4 ;  /* 0x00000001ff1a7887 */ /* 0x000fe2000a000000 */
[----:B------:R-:W-:Y:S01]  /*17d0*/  CS2R R10, SRZ ;  /* 0x00000000000a7805 */ /* 0x000fe2000001ff00 */
[----:B------:R-:W-:Y:S01]  /*17e0*/  UMOV UR15, 0x400 ;  /* 0x00000400000f7882 */ /* 0x000fe20000000000 */
[----:B------:R-:W-:Y:S01]  /*17f0*/  IMAD.MOV.U32 R9, RZ, RZ, RZ ;  /* 0x000000ffff097224 */ /* 0x000fe200078e00ff */
[----:B------:R-:W-:Y:S01]  /*1800*/  USEL UR26, UR26, 0x2, UP0 ;  /* 0x000000021a1a7887 */ /* 0x000fe20008000000 */
[----:B------:R-:W-:Y:S01]  /*1810*/  IMAD.MOV.U32 R8, RZ, RZ, 0x1 ;  /* 0x00000001ff087424 */ /* 0x000fe200078e00ff */
[----:B------:R-:W-:Y:S01]  /*1820*/  ULEA UR15, UR44, UR15, 0x18 ;  /* 0x0000000f2c0f7291 */ /* 0x000fe2000f8ec0ff */
[----:B------:R-:W2:Y:S01]  /*1830*/  LDCU UR40, c[0x0][0x370] ;  /* 0x00006e00ff2877ac */ /* 0x000ea20008000800 */
[----:B-1----:R-:W-:Y:S01]  /*1840*/  UIADD3 UR6, UPT, UPT, UR7, 0x1f, URZ ;  /* 0x0000001f07067890 */ /* 0x002fe2000fffe0ff */
[----:B------:R-:W1:Y:S03]  /*1850*/  LDCU.64 UR28, c[0x0][0x348] ;  /* 0x00006900ff1c77ac */ /* 0x000e660008000a00 */
[----:B------:R-:W-:-:S02]  /*1860*/  USHF.R.S32.HI UR5, URZ, 0x1f, UR6 ;  /* 0x0000001fff057899 */ /* 0x000fc40008011406 */
[----:B------:R-:W-:Y:S02]  /*1870*/  USHF.R.U32.HI UR46, URZ, 0x5, UR4 ;  /* 0x00000005ff2e7899 */ /* 0x000fe40008011604 */
[----:B------:R-:W-:Y:S02]  /*1880*/  ULEA.HI UR5, UR5, UR6, URZ, 0x5 ;  /* 0x0000000605057291 */ /* 0x000fe4000f8f28ff */
[----:B------:R-:W-:Y:S02]  /*1890*/  UIADD3 UR6, UPT, UPT, UR7, -0x1, URZ ;  /* 0xffffffff07067890 */ /* 0x000fe4000fffe0ff */
[----:B------:R-:W-:Y:S02]  /*18a0*/  USHF.R.S32.HI UR43, URZ, 0x5, UR5 ;  /* 0x00000005ff2b7899 */ /* 0x000fe40008011405 */
[----:B------:R-:W-:Y:S02]  /*18b0*/  UISETP.GE.U32.AND UP1, UPT, UR6, -0x3f, UPT ;  /* 0xffffffc10600788c */ /* 0x000fe4000bf26070 */
[----:B------:R-:W-:-:S02]  /*18c0*/  UISETP.LT.U32.AND UP0, UPT, UR43, 0xc, UPT ;  /* 0x0000000c2b00788c */ /* 0x000fc4000bf01070 */
[----:B------:R-:W-:Y:S02]  /*18d0*/  UIADD3 UR5, UPT, UPT, UR15, 0x1600, URZ ;  /* 0x000016000f057890 */ /* 0x000fe4000fffe0ff */
[----:B------:R-:W-:Y:S02]  /*18e0*/  USEL UR41, UR43, 0xc, UP0 ;  /* 0x0000000c2b297887 */ /* 0x000fe40008000000 */
[----:B------:R-:W-:Y:S02]  /*18f0*/  @UP6 UIADD3 UR5, UPT, UPT, UR15, URZ, URZ ;  /* 0x000000ff0f056290 */ /* 0x000fe4000fffe0ff */
[----:B------:R-:W-:Y:S02]  /*1900*/  UIADD3 UR21, UPT, UPT, UR41, -0x1, URZ ;  /* 0xffffffff29157890 */ /* 0x000fe4000fffe0ff */
[----:B------:R-:W-:Y:S02]  /*1910*/  @UP1 UIADD3 UR21, UPT, UPT, UR41, URZ, URZ ;  /* 0x000000ff29151290 */ /* 0x000fe4000fffe0ff */
[----:B------:R-:W-:Y:S01]  /*1920*/  UIADD3 UR48, UPT, UPT, UR7, 0x3e, URZ ;  /* 0x0000003e07307890 */ /* 0x000fe2000fffe0ff */
[----:B------:R-:W3:Y:S01]  /*1930*/  LDCU UR39, c[0x0][0x374] ;  /* 0x00006e80ff2777ac */ /* 0x000ee20008000800 */
[----:B------:R-:W-:-:S02]  /*1940*/  UIADD3 UR5, UPT, UPT, UR5, 0x17300, URZ ;  /* 0x0001730005057890 */ /* 0x000fc4000fffe0ff */
[----:B------:R-:W-:Y:S02]  /*1950*/  UIADD3 UR45, UPT, UPT, UR43, -UR41, URZ ;  /* 0x800000292b2d7290 */ /* 0x000fe4000fffe0ff */
[----:B------:R-:W-:Y:S01]  /*1960*/  UIADD3 UR21, UPT, UPT, UR21, 0x1, URZ ;  /* 0x0000000115157890 */ /* 0x000fe2000fffe0ff */
[----:B-12---:R-:W-:-:S11]  /*1970*/  UMOV UR13, URZ ;  /* 0x000000ff000d7c82 */ /* 0x006fd60008000000 */
.L_x_43:
[----:B------:R-:W-:-:S09]  /*1980*/  UISETP.NE.AND UP0, UPT, UR44, URZ, UPT ;  /* 0x000000ff2c00728c */ /* 0x000fd2000bf05270 */
[----:B-1----:R-:W-:Y:S05]  /*1990*/  BRA.U UP0, `(.L_x_24) ;  /* 0x0000000100287547 */ /* 0x002fea000b800000 */
[----:B------:R-:W-:Y:S02]  /*19a0*/  LEA R0, R9, UR15, 0x3 ;  /* 0x0000000f09007c11 */ /* 0x000fe4000f8e18ff */
[----:B------:R-:W-:-:S04]  /*19b0*/  SHF.L.U32 R3, R8, 0x1f, RZ ;  /* 0x0000001f08037819 */ /* 0x000fc800000006ff */
[----:B------:R-:W1:Y:S02]  /*19c0*/  SYNCS.PHASECHK.TRANS64.TRYWAIT P0, [R0+URZ+0x160], R3 ;  /* 0x00016003000075a7 */ /* 0x000e6400080011ff */
[----:B-1----:R-:W-:Y:S05]  /*19d0*/  @!P0 BRA `(.L_x_25) ;  /* 0x0000007800a48947 */ /* 0x002fea0003800000 */
.L_x_128:
[----:B------:R2:W-:Y:S01]  /*19e0*/  SYNCS.ARRIVE.TRANS64.A1T0 RZ, [R0+URZ+0x150], RZ ;  /* 0x000150ff00ff79a7 */ /* 0x0005e200081000ff */
[----:B------:R-:W-:-:S05]  /*19f0*/  VIADD R9, R9, 0x1 ;  /* 0x0000000109097836 */ /* 0x000fca0000000000 */
[----:B------:R-:W-:-:S04]  /*1a00*/  ISETP.NE.AND P0, PT, R9, 0x2, PT ;  /* 0x000000020900780c */ /* 0x000fc80003f05270 */
[----:B-1----:R-:W-:Y:S02]  /*1a10*/  SEL R3, RZ, 0x1, P0 ;  /* 0x00000001ff037807 */ /* 0x002fe40000000000 */
[----:B------:R-:W-:Y:S02]  /*1a20*/  SEL R9, R9, RZ, P0 ;  /* 0x000000ff09097207 */ /* 0x000fe40000000000 */
[----:B------:R-:W-:-:S07]  /*1a30*/  LOP3.LUT R8, R8, R3, RZ, 0x3c, !PT ;  /* 0x0000000308087212 */ /* 0x000fce00078e3cff */
.L_x_24:
[----:B------:R-:W-:Y:S01]  /*1a40*/  ULEA UR6, UR13, UR15, 0x3 ;  /* 0x0000000f0d067291 */ /* 0x000fe2000f8e18ff */
[----:B--2---:R-:W-:Y:S01]  /*1a50*/  SHF.L.U32 R0, R12, 0x1f, RZ ;  /* 0x0000001f0c007819 */ /* 0x004fe200000006ff */
[----:B------:R-:W-:Y:S02]  /*1a60*/  UISETP.GE.U32.AND UP0, UPT, UR48, 0x3f, UPT ;  /* 0x0000003f3000788c */ /* 0x000fe4000bf06070 */
[----:B------:R-:W-:Y:S02]  /*1a70*/  USHF.L.U32 UR35, UR47, 0x6, URZ ;  /* 0x000000062f237899 */ /* 0x000fe400080006ff */
[----:B------:R-:W-:Y:S01]  /*1a80*/  UIMAD UR19, UR56, 0xb0, UR46 ;  /* 0x000000b0381378a4 */ /* 0x000fe2000f8e022e */
[----:B------:R-:W-:Y:S02]  /*1a90*/  UMOV UR14, URZ ;  /* 0x000000ff000e7c82 */ /* 0x000fe40008000000 */
[----:B------:R1:W2:Y:S02]  /*1aa0*/  SYNCS.PHASECHK.TRANS64.TRYWAIT P0, [UR6+0x60], R0 ;  /* 0x00006000ff0075a7 */ /* 0x0002a40008001106 */
[----:B------:R-:W-:Y:S07]  /*1ab0*/  BRA.U !UP0, `(.L_x_26) ;  /* 0x0000000108c07547 */ /* 0x000fee000b800000 */
[----:B------:R-:W-:Y:S01]  /*1ac0*/  UMOV UR8, URZ ;  /* 0x000000ff00087c82 */ /* 0x000fe20008000000 */
[----:B------:R-:W-:-:S05]  /*1ad0*/  UMOV UR7, UR13 ;  /* 0x0000000d00077c82 */ /* 0x000fca0008000000 */
.L_x_32:
[----:B--2---:R-:W-:Y:S01]  /*1ae0*/  @!P3 MOV R2, 0x3c00 ;  /* 0x00003c000002b802 */ /* 0x004fe20000000f00 */
[----:B----4-:R-:W-:Y:S01]  /*1af0*/  ULEA UR33, UR7, UR15, 0x3 ;  /* 0x0000000f07217291 */ /* 0x010fe2000f8e18ff */
[----:B-12---:R-:W-:Y:S11]  /*1b00*/  @P0 BRA `(.L_x_27) ;  /* 0x00000000000c0947 */ /* 0x006ff60003800000 */
[----:B------:R-:W-:Y:S04]  /*1b10*/  SHF.L.U32 R3, R12, 0x1f, RZ ;  /* 0x0000001f0c037819 */ /* 0x000fe800000006ff */
[----:B------:R-:W2:Y:S02]  /*1b20*/  SYNCS.PHASECHK.TRANS64.TRYWAIT P0, [UR33+0x60], R3 ;  /* 0x00006003ff0075a7 */ /* 0x000ea40008001121 */
[----:B--2---:R-:W-:Y:S05]  /*1b30*/  @!P0 BRA `(.L_x_28) ;  /* 0x0000007800608947 */ /* 0x004fea0003800000 */
.L_x_27:
[----:B------:R2:W-:Y:S01]  /*1b40*/  @!P3 SYNCS.ARRIVE.TRANS64 RZ, [UR33], R2 ;  /* 0x00000002ffffb9a7 */ /* 0x0005e20008000021 */
[----:B------:R-:W-:Y:S04]  /*1b50*/  ULOP3.LUT UR6, UR26, 0x2, URZ, 0xfc, !UPT ;  /* 0x000000021a067892 */ /* 0x000fe8000f8efcff */
[----:B------:R-:W-:Y:S09]  /*1b60*/  UISETP.NE.AND UP0, UPT, UR6, 0x2, UPT ;  /* 0x000000020600788c */ /* 0x000ff2000bf05270 */
[----:B------:R-:W-:Y:S05]  /*1b70*/  BRA.U UP0, `(.L_x_29) ;  /* 0x0000000100047547 */ /* 0x000fea000b800000 */
[----:B---3--:R-:W-:Y:S05]  /*1b80*/  BPT.TRAP 0x1 ;  /* 0x000000040000795c */ /* 0x008fea0000300000 */
.L_x_29:
[----:B------:R-:W-:Y:S04]  /*1b90*/  BSSY.RECONVERGENT B0, `(.L_x_30) ;  /* 0x0000003000007945 */ /* 0x000fe80003800200 */
[----:B------:R-:W-:Y:S05]  /*1ba0*/  @P2 BRA `(.L_x_31) ;  /* 0x0000000000042947 */ /* 0x000fea0003800000 */
[----:B---3--:R-:W-:Y:S05]  /*1bb0*/  BPT.TRAP 0x1 ;  /* 0x000000040000795c */ /* 0x008fea0000300000 */
.L_x_31:
[----:B---3--:R-:W-:Y:S05]  /*1bc0*/  BSYNC.RECONVERGENT B0 ;  /* 0x0000000000007941 */ /* 0x008fea0003800200 */
.L_x_30:
[----:B------:R-:W-:Y:S02]  /*1bd0*/  UIADD3 UR6, UPT, UPT, UR7, 0x1, URZ ;  /* 0x0000000107067890 */ /* 0x000fe4000fffe0ff */
[----:B------:R-:W-:Y:S02]  /*1be0*/  UIADD3 UR22, UP1, UPT, UR28, 0x80, URZ ;  /* 0x000000801c167890 */ /* 0x000fe4000ff3e0ff */
[----:B------:R-:W-:Y:S02]  /*1bf0*/  UISETP.NE.AND UP0, UPT, UR6, 0xc, UPT ;  /* 0x0000000c0600788c */ /* 0x000fe4000bf05270 */
[----:B------:R-:W-:Y:S02]  /*1c00*/  ULEA UR32, UR7, UR15, 0xc ;  /* 0x0000000f07207291 */ /* 0x000fe4000f8e60ff */
[----:B------:R-:W-:Y:S02]  /*1c10*/  USEL UR9, URZ, 0x1, UP0 ;  /* 0x00000001ff097887 */ /* 0x000fe40008000000 */
[----:B------:R-:W-:Y:S02]  /*1c20*/  USEL UR13, UR6, URZ, UP0 ;  /* 0x000000ff060d7287 */ /* 0x000fe40008000000 */
[----:B------:R-:W-:Y:S02]  /*1c30*/  USHF.L.U32 UR34, UR8, 0x5, URZ ;  /* 0x0000000508227899 */ /* 0x000fe400080006ff */
[----:B------:R-:W-:Y:S01]  /*1c40*/  ULEA UR6, UR13, UR15, 0x3 ;  /* 0x0000000f0d067291 */ /* 0x000fe2000f8e18ff */
[----:B------:R-:W-:Y:S01]  /*1c50*/  LOP3.LUT R12, R12, UR9, RZ, 0x3c, !PT ;  /* 0x000000090c0c7c12 */ /* 0x000fe2000f8e3cff */
[----:B------:R-:W-:Y:S02]  /*1c60*/  UIADD3.X UR23, UPT, UPT, URZ, UR29, URZ, UP1, !UPT ;  /* 0x0000001dff177290 */ /* 0x000fe40008ffe4ff */
[----:B------:R-:W-:Y:S01]  /*1c70*/  UIADD3 UR32, UPT, UPT, UR32, 0xb300, URZ ;  /* 0x0000b30020207890 */ /* 0x000fe2000fffe0ff */
[----:B-1----:R-:W-:Y:S01]  /*1c80*/  SHF.L.U32 R0, R12, 0x1f, RZ ;  /* 0x0000001f0c007819 */ /* 0x002fe200000006ff */
[----:B------:R-:W-:Y:S02]  /*1c90*/  UIADD3 UR10, UP0, UPT, UR28, 0x180, URZ ;  /* 0x000001801c0a7890 */ /* 0x000fe4000ff1e0ff */
[----:B------:R-:W-:Y:S01]  /*1ca0*/  UIADD3 UR8, UPT, UPT, UR8, 0x1, URZ ;  /* 0x0000000108087890 */ /* 0x000fe2000fffe0ff */
[----:B------:R4:W1:Y:S01]  /*1cb0*/  SYNCS.PHASECHK.TRANS64.TRYWAIT P0, [UR6+0x60], R0 ;  /* 0x00006000ff0075a7 */ /* 0x0008620008001106 */
[----:B------:R-:W-:Y:S02]  /*1cc0*/  UIMAD UR6, UR7, 0x1600, UR4 ;  /* 0x00001600070678a4 */ /* 0x000fe4000f8e0204 */
[----:B------:R-:W-:Y:S02]  /*1cd0*/  UIADD3.X UR11, UPT, UPT, URZ, UR29, URZ, UP0, !UPT ;  /* 0x0000001dff0b7290 */ /* 0x000fe400087fe4ff */
[----:B------:R-:W-:Y:S01]  /*1ce0*/  ULEA UR6, UR6, UR15, 0x1 ;  /* 0x0000000f06067291 */ /* 0x000fe2000f8e08ff */
[----:B------:R-:W-:Y:S01]  /*1cf0*/  UMOV UR24, 0x0 ;  /* 0x0000000000187882 */ /* 0x000fe20000000000 */
[----:B------:R-:W-:Y:S02]  /*1d00*/  UMOV UR25, 0x10000000 ;  /* 0x1000000000197882 */ /* 0x000fe40000000000 */
[----:B------:R-:W-:Y:S01]  /*1d10*/  UIADD3 UR16, UPT, UPT, UR6, 0x17300, URZ ;  /* 0x0001730006107890 */ /* 0x000fe2000fffe0ff */
[----:B------:R4:W-:Y:S01]  /*1d20*/  UTMALDG.3D [UR32], [UR22], desc[UR24] ;  /* 0x00001820160075b4 */ /* 0x0009e20008011000 */
[----:B------:R-:W-:Y:S01]  /*1d30*/  UISETP.NE.AND UP0, UPT, UR8, UR21, UPT ;  /* 0x000000150800728c */ /* 0x000fe2000bf05270 */
[----:B------:R-:W-:Y:S01]  /*1d40*/  UMOV UR6, 0x30000 ;  /* 0x0003000000067882 */ /* 0x000fe20000000000 */
[----:B------:R-:W-:Y:S01]  /*1d50*/  UMOV UR20, UR36 ;  /* 0x0000002400147c82 */ /* 0x000fe20008000000 */
[----:B------:R-:W-:Y:S01]  /*1d60*/  UMOV UR17, UR33 ;  /* 0x0000002100117c82 */ /* 0x000fe20008000000 */
[----:B------:R-:W-:Y:S01]  /*1d70*/  UMOV UR18, UR34 ;  /* 0x0000002200127c82 */ /* 0x000fe20008000000 */
[----:B------:R-:W-:Y:S02]  /*1d80*/  UMOV UR14, UR21 ;  /* 0x00000015000e7c82 */ /* 0x000fe40008000000 */
[----:B------:R4:W-:Y:S01]  /*1d90*/  UTMALDG.3D.MULTICAST [UR16], [UR10], UR6, desc[UR24] ;  /* 0x000018100a0073b4 */ /* 0x0009e20008011806 */
[----:B------:R-:W-:Y:S01]  /*1da0*/  UMOV UR7, UR13 ;  /* 0x0000000d00077c82 */ /* 0x000fe20008000000 */
[----:B------:R-:W-:Y:S05]  /*1db0*/  BRA.U UP0, `(.L_x_32) ;  /* 0xfffffffd00487547 */ /* 0x000fea000b83ffff */
.L_x_26:
[----:B----4-:R-:W-:Y:S01]  /*1dc0*/  ULEA UR6, UR13, UR15, 0x3 ;  /* 0x0000000f0d067291 */ /* 0x010fe2000f8e18ff */
[----:B-1----:R-:W-:Y:S01]  /*1dd0*/  SHF.L.U32 R0, R12, 0x1f, RZ ;  /* 0x0000001f0c007819 */ /* 0x002fe200000006ff */
[----:B------:R-:W-:Y:S01]  /*1de0*/  @!P1 SYNCS.ARRIVE.TRANS64.A1T0 RZ, [UR15+0xe8], RZ ;  /* 0x0000e8ffffff99a7 */ /* 0x000fe2000810000f */
[----:B------:R-:W-:-:S06]  /*1df0*/  UISETP.GT.AND UP0, UPT, UR43, UR41, UPT ;  /* 0x000000292b00728c */ /* 0x000fcc000bf04270 */
[----:B--2---:R1:W2:Y:S03]  /*1e00*/  SYNCS.PHASECHK.TRANS64.TRYWAIT P0, [UR6+0x60], R0 ;  /* 0x00006000ff0075a7 */ /* 0x0042a60008001106 */
[----:B------:R-:W-:Y:S05]  /*1e10*/  BRA.U !UP0, `(.L_x_33) ;  /* 0x0000000108bc7547 */ /* 0x000fea000b800000 */
[----:B------:R-:W-:Y:S01]  /*1e20*/  UIADD3 UR27, UPT, UPT, UR45, UR14, URZ ;  /* 0x0000000e2d1b7290 */ /* 0x000fe2000fffe0ff */
[----:B------:R-:W-:-:S11]  /*1e30*/  UMOV UR6, UR13 ;  /* 0x0000000d00067c82 */ /* 0x000fd60008000000 */
.L_x_39:
[----:B--2---:R-:W-:Y:S01]  /*1e40*/  @!P3 MOV R2, 0x3c00 ;  /* 0x00003c000002b802 */ /* 0x004fe20000000f00 */
[----:B----4-:R-:W-:Y:S01]  /*1e50*/  ULEA UR9, UR6, UR15, 0x3 ;  /* 0x0000000f06097291 */ /* 0x010fe2000f8e18ff */
[----:B-12---:R-:W-:Y:S11]  /*1e60*/  @P0 BRA `(.L_x_34) ;  /* 0x00000000000c0947 */ /* 0x006ff60003800000 */
[----:B------:R-:W-:Y:S04]  /*1e70*/  SHF.L.U32 R3, R12, 0x1f, RZ ;  /* 0x0000001f0c037819 */ /* 0x000fe800000006ff */
[----:B------:R-:W2:Y:S02]  /*1e80*/  SYNCS.PHASECHK.TRANS64.TRYWAIT P0, [UR9+0x60], R3 ;  /* 0x00006003ff0075a7 */ /* 0x000ea40008001109 */
[----:B--2---:R-:W-:Y:S05]  /*1e90*/  @!P0 BRA `(.L_x_35) ;  /* 0x0000007400a08947 */ /* 0x004fea0003800000 */
.L_x_34:
[----:B------:R2:W-:Y:S01]  /*1ea0*/  @!P3 SYNCS.ARRIVE.TRANS64 RZ, [UR9], R2 ;  /* 0x00000002ffffb9a7 */ /* 0x0005e20008000009 */
[----:B------:R-:W-:Y:S04]  /*1eb0*/  ULOP3.LUT UR7, UR26, 0x2, URZ, 0xfc, !UPT ;  /* 0x000000021a077892 */ /* 0x000fe8000f8efcff */
[----:B------:R-:W-:Y:S09]  /*1ec0*/  UISETP.NE.AND UP0, UPT, UR7, 0x2, UPT ;  /* 0x000000020700788c */ /* 0x000ff2000bf05270 */
[----:B------:R-:W-:Y:S05]  /*1ed0*/  BRA.U UP0, `(.L_x_36) ;  /* 0x0000000100047547 */ /* 0x000fea000b800000 */
[----:B---3--:R-:W-:Y:S05]  /*1ee0*/  BPT.TRAP 0x1 ;  /* 0x000000040000795c */ /* 0x008fea0000300000 */
.L_x_36:
[----:B------:R-:W-:Y:S04]  /*1ef0*/  BSSY.RECONVERGENT B0, `(.L_x_37) ;  /* 0x0000003000007945 */ /* 0x000fe80003800200 */
[----:B------:R-:W-:Y:S05]  /*1f00*/  @P2 BRA `(.L_x_38) ;  /* 0x0000000000042947 */ /* 0x000fea0003800000 */
[----:B---3--:R-:W-:Y:S05]  /*1f10*/  BPT.TRAP 0x1 ;  /* 0x000000040000795c */ /* 0x008fea0000300000 */
.L_x_38:
[----:B---3--:R-:W-:Y:S05]  /*1f20*/  BSYNC.RECONVERGENT B0 ;  /* 0x0000000000007941 */ /* 0x008fea0003800200 */
.L_x_37:
[----:B------:R-:W-:Y:S02]  /*1f30*/  UIADD3 UR7, UPT, UPT, UR6, 0x1, URZ ;  /* 0x0000000106077890 */ /* 0x000fe4000fffe0ff */
[----:B------:R-:W-:Y:S02]  /*1f40*/  UIADD3 UR22, UP1, UPT, UR28, 0x80, URZ ;  /* 0x000000801c167890 */ /* 0x000fe4000ff3e0ff */
[----:B------:R-:W-:Y:S02]  /*1f50*/  UISETP.NE.AND UP0, UPT, UR7, 0xc, UPT ;  /* 0x0000000c0700788c */ /* 0x000fe4000bf05270 */
[----:B------:R-:W-:Y:S02]  /*1f60*/  USHF.L.U32 UR10, UR14, 0x5, URZ ;  /* 0x000000050e0a7899 */ /* 0x000fe400080006ff */
[----:B------:R-:W-:Y:S02]  /*1f70*/  USEL UR8, URZ, 0x1, UP0 ;  /* 0x00000001ff087887 */ /* 0x000fe40008000000 */
[----:B------:R-:W-:Y:S02]  /*1f80*/  USEL UR13, UR7, URZ, UP0 ;  /* 0x000000ff070d7287 */ /* 0x000fe40008000000 */
[----:B------:R-:W-:Y:S02]  /*1f90*/  UIADD3.X UR23, UPT, UPT, URZ, UR29, URZ, UP1, !UPT ;  /* 0x0000001dff177290 */ /* 0x000fe40008ffe4ff */
[----:B------:R-:W-:Y:S01]  /*1fa0*/  ULEA UR7, UR13, UR15, 0x3 ;  /* 0x0000000f0d077291 */ /* 0x000fe2000f8e18ff */
[----:B------:R-:W-:Y:S01]  /*1fb0*/  LOP3.LUT R12, R12, UR8, RZ, 0x3c, !PT ;  /* 0x000000080c0c7c12 */ /* 0x000fe2000f8e3cff */
[----:B------:R-:W-:Y:S02]  /*1fc0*/  ULEA UR8, UR6, UR15, 0xc ;  /* 0x0000000f06087291 */ /* 0x000fe4000f8e60ff */
[----:B------:R-:W-:Y:S01]  /*1fd0*/  UIADD3 UR24, UP0, UPT, UR28, 0x180, URZ ;  /* 0x000001801c187890 */ /* 0x000fe2000ff1e0ff */
[----:B-1----:R-:W-:Y:S01]  /*1fe0*/  SHF.L.U32 R0, R12, 0x1f, RZ ;  /* 0x0000001f0c007819 */ /* 0x002fe200000006ff */
[----:B------:R-:W-:Y:S02]  /*1ff0*/  UIADD3 UR8, UPT, UPT, UR8, 0xb300, URZ ;  /* 0x0000b30008087890 */ /* 0x000fe4000fffe0ff */
[----:B------:R-:W-:Y:S01]  /*2000*/  UIMAD UR16, UR6, 0x2c00, UR5 ;  /* 0x00002c00061078a4 */ /* 0x000fe2000f8e0205 */
[----:B------:R4:W1:Y:S01]  /*2010*/  SYNCS.PHASECHK.TRANS64.TRYWAIT P0, [UR7+0x60], R0 ;  /* 0x00006000ff0075a7 */ /* 0x0008620008001107 */
[----:B------:R-:W-:Y:S01]  /*2020*/  UMOV UR30, 0x0 ;  /* 0x00000000001e7882 */ /* 0x000fe20000000000 */
[----:B------:R-:W-:Y:S01]  /*2030*/  UMOV UR31, 0x10000000 ;  /* 0x10000000001f7882 */ /* 0x000fe20000000000 */
[----:B------:R-:W-:Y:S01]  /*2040*/  UMOV UR11, UR35 ;  /* 0x00000023000b7c82 */ /* 0x000fe20008000000 */
[----:B------:R-:W-:Y:S01]  /*2050*/  UMOV UR12, UR36 ;  /* 0x00000024000c7c82 */ /* 0x000fe20008000000 */
[----:B------:R-:W-:Y:S01]  /*2060*/  UIADD3.X UR25, UPT, UPT, URZ, UR29, URZ, UP0, !UPT ;  /* 0x0000001dff197290 */ /* 0x000fe200087fe4ff */
[----:B------:R4:W-:Y:S01]  /*2070*/  UTMALDG.3D [UR8], [UR22], desc[UR30] ;  /* 0x00001e08160075b4 */ /* 0x0009e20008011000 */
[----:B------:R-:W-:Y:S01]  /*2080*/  UIADD3 UR14, UPT, UPT, UR14, 0x1, URZ ;  /* 0x000000010e0e7890 */ /* 0x000fe2000fffe0ff */
[----:B------:R-:W-:Y:S01]  /*2090*/  UMOV UR7, 0x30000 ;  /* 0x0003000000077882 */ /* 0x000fe20000000000 */
[----:B------:R-:W-:Y:S01]  /*20a0*/  UMOV UR20, UR36 ;  /* 0x0000002400147c82 */ /* 0x000fe20008000000 */
[----:B------:R-:W-:Y:S01]  /*20b0*/  UMOV UR17, UR9 ;  /* 0x0000000900117c82 */ /* 0x000fe20008000000 */
[----:B------:R-:W-:Y:S01]  /*20c0*/  UMOV UR18, UR10 ;  /* 0x0000000a00127c82 */ /* 0x000fe20008000000 */
[----:B------:R-:W-:Y:S02]  /*20d0*/  UISETP.NE.AND UP0, UPT, UR14, UR27, UPT ;  /* 0x0000001b0e00728c */ /* 0x000fe4000bf05270 */
[----:B------:R4:W-:Y:S01]  /*20e0*/  UTMALDG.3D.MULTICAST [UR16], [UR24], UR7, desc[UR30] ;  /* 0x00001e10180073b4 */ /* 0x0009e20008011807 */
[----:B------:R-:W-:Y:S06]  /*20f0*/  UMOV UR6, UR13 ;  /* 0x0000000d00067c82 */ /* 0x000fec0008000000 */
[----:B------:R-:W-:Y:S05]  /*2100*/  BRA.U UP0, `(.L_x_39) ;  /* 0xfffffffd004c7547 */ /* 0x000fea000b83ffff */
.L_x_33:
[C---:B------:R-:W-:Y:S01]  /*2110*/  LEA R3, R11.reuse, UR15, 0x3 ;  /* 0x0000000f0b037c11 */ /* 0x040fe2000f8e18ff */
[----:B------:R-:W-:Y:S01]  /*2120*/  NOP ;  /* 0x0000000000007918 */ /* 0x000fe20000000000 */
[----:B-1--4-:R-:W-:Y:S02]  /*2130*/  SHF.L.U32 R0, R10, 0x1f, RZ ;  /* 0x0000001f0a007819 */ /* 0x012fe400000006ff */
[----:B------:R-:W-:Y:S02]  /*2140*/  LEA R5, R11, UR15, 0x4 ;  /* 0x0000000f0b057c11 */ /* 0x000fe4000f8e20ff */
[----:B--2---:R-:W1:Y:S02]  /*2150*/  SYNCS.PHASECHK.TRANS64.TRYWAIT P0, [R3+URZ+0xf0], R0 ;  /* 0x0000f000030075a7 */ /* 0x004e6400080011ff */
[----:B-1----:R-:W-:Y:S05]  /*2160*/  @!P0 BRA `(.L_x_40) ;  /* 0x0000007400048947 */ /* 0x002fea0003800000 */
.L_x_131:
[----:B------:R-:W2:Y:S01]  /*2170*/  LDS.128 R4, [R5+0x180] ;  /* 0x0001800005047984 */ /* 0x000ea20000000c00 */
[----:B------:R-:W-:Y:S01]  /*2180*/  UISETP.GE.AND UP0, UPT, UR42, 0x1, UPT ;  /* 0x000000012a00788c */ /* 0x000fe2000bf06270 */
[----:B------:R-:W-:Y:S01]  /*2190*/  @!PT LDS RZ, [RZ] ;  /* 0x00000000fffff984 */ /* 0x000fe20000000800 */
[----:B------:R-:W-:Y:S01]  /*21a0*/  @!PT LDS RZ, [RZ] ;  /* 0x00000000fffff984 */ /* 0x000fe20000000800 */
[----:B------:R-:W-:Y:S01]  /*21b0*/  @!PT LDS RZ, [RZ] ;  /* 0x00000000fffff984 */ /* 0x000fe20000000800 */
[----:B------:R-:W-:Y:S01]  /*21c0*/  @!PT LDS RZ, [RZ] ;  /* 0x00000000fffff984 */ /* 0x000fe20000000800 */
[----:B------:R4:W-:Y:S06]  /*21d0*/  MEMBAR.ALL.CTA ;  /* 0x0000000000007992 */ /* 0x0009ec0000008000 */
[----:B----4-:R-:W4:Y:S01]  /*21e0*/  FENCE.VIEW.ASYNC.S ;  /* 0x00000000000073c6 */ /* 0x010f220000000000 */
[----:B--2---:R-:W-:-:S13]  /*21f0*/  LOP3.LUT P0, RZ, R6, 0x1, RZ, 0xc0, !PT ;  /* 0x0000000106ff7812 */ /* 0x004fda000780c0ff */
[----:B----4-:R-:W-:Y:S01]  /*2200*/  VOTEU.ANY UP1, P0 ;  /* 0x0000000000ff7886 */ /* 0x010fe20000020100 */
[----:B------:R-:W-:-:S13]  /*2210*/  PLOP3.LUT P0, PT, PT, PT, UP1, 0x80, 0x8 ;  /* 0x000000000008781c */ /* 0x000fda0003f0f018 */
[----:B-1----:R-:W-:Y:S02]  /*2220*/  @P0 LOP3.LUT R0, R5, 0xffff, RZ, 0xc0, !PT ;  /* 0x0000ffff05000812 */ /* 0x002fe400078ec0ff */
[----:B------:R-:W-:Y:S02]  /*2230*/  @P0 MOV R2, R4 ;  /* 0x0000000400020202 */ /* 0x000fe40000000f00 */
[----:B------:R-:W-:Y:S01]  /*2240*/  @P0 R2UR UR7, R0 ;  /* 0x00000000000702ca */ /* 0x000fe200000e0000 */
[----:B------:R-:W-:Y:S01]  /*2250*/  VIADD R0, R3, 0x100 ;  /* 0x0000010003007836 */ /* 0x000fe20000000000 */
[----:B------:R-:W-:Y:S02]  /*2260*/  @P0 SHF.R.U32.HI R4, RZ, 0x10, R5 ;  /* 0x00000010ff040819 */ /* 0x000fe40000011605 */
[----:B------:R-:W-:Y:S02]  /*2270*/  @P0 R2UR UR8, R2 ;  /* 0x00000000020802ca */ /* 0x000fe400000e0000 */
[----:B------:R-:W-:-:S02]  /*2280*/  PRMT R0, RZ, 0x654, R0 ;  /* 0x00000654ff007816 */ /* 0x000fc40000000000 */
[----:B------:R-:W-:Y:S02]  /*2290*/  @P0 R2UR UR6, R4 ;  /* 0x00000000040602ca */ /* 0x000fe400000e0000 */
[----:B------:R1:W-:Y:S03]  /*22a0*/  SYNCS.ARRIVE.TRANS64.RED.A1T0 RZ, [R0+URZ], RZ ;  /* 0x000000ff00ff79a7 */ /* 0x0003e600081004ff */
[----:B------:R-:W-:-:S04]  /*22b0*/  @UP1 UMOV UR37, UR7 ;  /* 0x0000000700251c82 */ /* 0x000fc80008000000 */
[----:B------:R-:W-:-:S04]  /*22c0*/  @UP1 UMOV UR38, UR8 ;  /* 0x0000000800261c82 */ /* 0x000fc80008000000 */
[----:B------:R-:W-:Y:S01]  /*22d0*/  @UP1 UMOV UR36, UR6 ;  /* 0x0000000600241c82 */ /* 0x000fe20008000000 */
[----:B------:R-:W-:Y:S05]  /*22e0*/  BRA.U !UP0, `(.L_x_41) ;  /* 0x0000000108d47547 */ /* 0x000fea000b800000 */
[----:B------:R-:W3:Y:S01]  /*22f0*/  LDCU.128 UR16, c[0x0][0xb10] ;  /* 0x00016200ff1077ac */ /* 0x000ee20008000c00 */
[----:B------:R-:W2:Y:S01]  /*2300*/  LDCU UR12, c[0x0][0xb20] ;  /* 0x00016400ff0c77ac */ /* 0x000ea20008000800 */
[----:B------:R-:W4:Y:S01]  /*2310*/  LDCU UR20, c[0x0][0xb0c] ;  /* 0x00016180ff1477ac */ /* 0x000f220008000800 */
[----:B------:R-:W1:Y:S01]  /*2320*/  LDCU.64 UR10, c[0x0][0xb28] ;  /* 0x00016500ff0a77ac */ /* 0x000e620008000a00 */
[----:B------:R-:W-:Y:S02]  /*2330*/  UISETP.NE.AND UP3, UPT, UR42, 0x1, UPT ;  /* 0x000000012a00788c */ /* 0x000fe4000bf65270 */
[----:B---3--:R-:W-:Y:S02]  /*2340*/  UIMAD.WIDE.U32 UR8, UR39, UR19, URZ ;  /* 0x00000013270872a5 */ /* 0x008fe4000f8e00ff */
[----:B------:R-:W-:Y:S02]  /*2350*/  UIMAD.WIDE.U32 UR6, UR40, UR16, URZ ;  /* 0x00000010280672a5 */ /* 0x000fe4000f8e00ff */
[----:B------:R-:W-:-:S02]  /*2360*/  UISETP.NE.AND UP0, UPT, UR18, 0x1, UPT ;  /* 0x000000011200788c */ /* 0x000fc4000bf05270 */
[----:B------:R-:W-:Y:S01]  /*2370*/  UIMAD.WIDE.U32 UR30, UR37, UR19, URZ ;  /* 0x00000013251e72a5 */ /* 0x000fe2000f8e00ff */
[----:B------:R-:W-:Y:S02]  /*2380*/  UMOV UR8, UR9 ;  /* 0x0000000900087c82 */ /* 0x000fe40008000000 */
[----:B------:R-:W-:Y:S01]  /*2390*/  UMOV UR6, UR7 ;  /* 0x0000000700067c82 */ /* 0x000fe20008000000 */
[----:B--2---:R-:W-:Y:S02]  /*23a0*/  USHF.R.U32.HI UR8, URZ, UR12, UR8 ;  /* 0x0000000cff087299 */ /* 0x004fe40008011608 */
[----:B----4-:R-:W-:Y:S02]  /*23b0*/  UISETP.NE.AND UP2, UPT, UR20, 0x1, UPT ;  /* 0x000000011400788c */ /* 0x010fe4000bf45270 */
[----:B------:R-:W-:Y:S02]  /*23c0*/  USHF.R.U32.HI UR6, URZ, UR17, UR6 ;  /* 0x00000011ff067299 */ /* 0x000fe40008011606 */
[----:B------:R-:W-:-:S02]  /*23d0*/  USEL UR7, UR39, UR8, !UP0 ;  /* 0x0000000827077287 */ /* 0x000fc4000c000000 */
[----:B------:R-:W-:Y:S02]  /*23e0*/  USEL UR8, UR40, UR6, !UP2 ;  /* 0x0000000628087287 */ /* 0x000fe4000d000000 */
[----:B-1----:R-:W-:Y:S01]  /*23f0*/  UIMAD.WIDE.U32 UR22, UR7, UR10, URZ ;  /* 0x0000000a071672a5 */ /* 0x002fe2000f8e00ff */
[----:B------:R-:W-:Y:S01]  /*2400*/  UMOV UR6, UR31 ;  /* 0x0000001f00067c82 */ /* 0x000fe20008000000 */
[----:B------:R-:W-:Y:S02]  /*2410*/  UIMAD.WIDE.U32 UR24, UR38, UR16, URZ ;  /* 0x00000010261872a5 */ /* 0x000fe4000f8e00ff */
[----:B------:R-:W-:-:S03]  /*2420*/  UIMAD.WIDE.U32 UR30, UR8, UR10, URZ ;  /* 0x0000000a081e72a5 */ /* 0x000fc6000f8e00ff */
[----:B------:R-:W-:Y:S01]  /*2430*/  UMOV UR22, UR23 ;  /* 0x0000001700167c82 */ /* 0x000fe20008000000 */
[----:B------:R-:W-:Y:S02]  /*2440*/  USHF.R.U32.HI UR6, URZ, UR12, UR6 ;  /* 0x0000000cff067299 */ /* 0x000fe40008011606 */
[----:B------:R-:W-:Y:S01]  /*2450*/  @UP3 USHF.R.U32.HI UR7, URZ, UR11, UR22 ;  /* 0x0000000bff073299 */ /* 0x000fe20008011616 */
[----:B------:R-:W-:Y:S01]  /*2460*/  UMOV UR24, UR25 ;  /* 0x0000001900187c82 */ /* 0x000fe20008000000 */
[----:B------:R-:W-:Y:S01]  /*2470*/  UMOV UR30, UR31 ;  /* 0x0000001f001e7c82 */ /* 0x000fe20008000000 */
[----:B------:R-:W-:Y:S02]  /*2480*/  USHF.R.U32.HI UR17, URZ, UR17, UR24 ;  /* 0x00000011ff117299 */ /* 0x000fe40008011618 */
[----:B------:R-:W-:Y:S02]  /*2490*/  USEL UR6, UR37, UR6, !UP0 ;  /* 0x0000000625067287 */ /* 0x000fe4000c000000 */
[----:B------:R-:W-:-:S02]  /*24a0*/  @UP3 USHF.R.U32.HI UR8, URZ, UR11, UR30 ;  /* 0x0000000bff083299 */ /* 0x000fc4000801161e */
[----:B------:R-:W-:Y:S02]  /*24b0*/  UIMAD UR9, UR42, UR7, URZ ;  /* 0x000000072a0972a4 */ /* 0x000fe4000f8e02ff */
[----:B------:R-:W-:Y:S02]  /*24c0*/  USEL UR7, UR38, UR17, !UP2 ;  /* 0x0000001126077287 */ /* 0x000fe4000d000000 */
[----:B------:R-:W-:Y:S02]  /*24d0*/  UIMAD UR12, UR42, UR8, URZ ;  /* 0x000000082a0c72a4 */ /* 0x000fe4000f8e02ff */
[----:B------:R-:W-:Y:S02]  /*24e0*/  UISETP.GE.AND UP0, UPT, UR6, UR9, UPT ;  /* 0x000000090600728c */ /* 0x000fe4000bf06270 */
[----:B------:R-:W-:Y:S02]  /*24f0*/  UIMAD.WIDE.U32 UR22, UR6, UR10, URZ ;  /* 0x0000000a061672a5 */ /* 0x000fe4000f8e00ff */
[----:B------:R-:W-:-:S02]  /*2500*/  UISETP.GE.OR UP0, UPT, UR7, UR12, UP0 ;  /* 0x0000000c0700728c */ /* 0x000fc40008706670 */
[----:B------:R-:W-:Y:S02]  /*2510*/  UIMAD.WIDE.U32 UR16, UR7, UR10, URZ ;  /* 0x0000000a071072a5 */ /* 0x000fe4000f8e00ff */
[----:B------:R-:W-:Y:S01]  /*2520*/  UIADD3 UR12, UPT, UPT, -UR6, URZ, URZ ;  /* 0x000000ff060c7290 */ /* 0x000fe2000fffe1ff */
[----:B------:R-:W-:Y:S01]  /*2530*/  UMOV UR10, UR23 ;  /* 0x00000017000a7c82 */ /* 0x000fe20008000000 */
[----:B------:R-:W-:Y:S02]  /*2540*/  UIADD3 UR14, UPT, UPT, -UR7, URZ, URZ ;  /* 0x000000ff070e7290 */ /* 0x000fe4000fffe1ff */
[----:B------:R-:W-:-:S03]  /*2550*/  USHF.R.U32.HI UR10, URZ, UR11, UR10 ;  /* 0x0000000bff0a7299 */ /* 0x000fc6000801160a */
[----:B------:R-:W-:Y:S01]  /*2560*/  @!UP0 UMOV UR9, UR17 ;  /* 0x0000001100098c82 */ /* 0x000fe20008000000 */
[----:B------:R-:W-:Y:S02]  /*2570*/  UIMAD UR12, UR18, UR12, UR37 ;  /* 0x0000000c120c72a4 */ /* 0x000fe4000f8e0225 */
[----:B------:R-:W-:Y:S02]  /*2580*/  USEL UR10, UR6, UR10, !UP3 ;  /* 0x0000000a060a7287 */ /* 0x000fe4000d800000 */
[----:B------:R-:W-:Y:S02]  /*2590*/  @!UP0 USHF.R.U32.HI UR9, URZ, UR11, UR9 ;  /* 0x0000000bff098299 */ /* 0x000fe40008011609 */
[----:B------:R-:W-:Y:S02]  /*25a0*/  UIADD3 UR11, UPT, UPT, -UR10, URZ, URZ ;  /* 0x000000ff0a0b7290 */ /* 0x000fe4000fffe1ff */
[----:B------:R-:W-:Y:S02]  /*25b0*/  @!UP0 USEL UR9, UR7, UR9, !UP3 ;  /* 0x0000000907098287 */ /* 0x000fe4000d800000 */
[----:B------:R-:W-:-:S02]  /*25c0*/  UIMAD UR11, UR42, UR11, UR6 ;  /* 0x0000000b2a0b72a4 */ /* 0x000fc4000f8e0206 */
[----:B------:R-:W-:Y:S02]  /*25d0*/  @!UP0 UIADD3 UR10, UPT, UPT, UR10, -UR9, URZ ;  /* 0x800000090a0a8290 */ /* 0x000fe4000fffe0ff */
[----:B------:R-:W-:Y:S02]  /*25e0*/  @!UP0 UIMAD UR9, UR11, UR8, UR9 ;  /* 0x000000080b0982a4 */ /* 0x000fe4000f8e0209 */
[----:B------:R-:W-:Y:S02]  /*25f0*/  @!UP0 UIMAD UR6, UR42, UR10, UR7 ;  /* 0x0000000a2a0682a4 */ /* 0x000fe4000f8e0207 */
[----:B------:R-:W-:Y:S02]  /*2600*/  UIMAD UR8, UR20, UR14, UR38 ;  /* 0x0000000e140872a4 */ /* 0x000fe4000f8e0226 */
[----:B------:R-:W-:Y:S01]  /*2610*/  UIMAD UR37, UR6, UR18, UR12 ;  /* 0x00000012062572a4 */ /* 0x000fe2000f8e020c */
[----:B------:R-:W-:Y:S02]  /*2620*/  @!UP0 UMOV UR7, UR9 ;  /* 0x0000000900078c82 */ /* 0x000fe40008000000 */
[----:B------:R-:W-:-:S12]  /*2630*/  UIMAD UR38, UR7, UR20, UR8 ;  /* 0x00000014072672a4 */ /* 0x000fd8000f8e0208 */
.L_x_41:
[----:B------:R-:W2:Y:S02]  /*2640*/  LDCU UR6, c[0x0][0xb30] ;  /* 0x00016600ff0677ac */ /* 0x000ea40008000800 */
[----:B--2---:R-:W-:-:S09]  /*2650*/  UISETP.NE.AND UP0, UPT, UR6, 0x1, UPT ;  /* 0x000000010600788c */ /* 0x004fd2000bf05270 */
[----:B------:R-:W-:Y:S05]  /*2660*/  BRA.U UP0, `(.L_x_42) ;  /* 0x0000000100447547 */ /* 0x000fea000b800000 */
[----:B------:R-:W2:Y:S01]  /*2670*/  LDCU.128 UR16, c[0x0][0xb10] ;  /* 0x00016200ff1077ac */ /* 0x000ea20008000c00 */
[----:B------:R-:W4:Y:S01]  /*2680*/  LDCU UR10, c[0x0][0xb0c] ;  /* 0x00016180ff0a77ac */ /* 0x000f220008000800 */
[----:B------:R-:W1:Y:S01]  /*2690*/  LDCU UR11, c[0x0][0xb20] ;  /* 0x00016400ff0b77ac */ /* 0x000e620008000800 */
[----:B--2---:R-:W-:Y:S02]  /*26a0*/  UIMAD.WIDE.U32 UR8, UR38, UR16, URZ ;  /* 0x00000010260872a5 */ /* 0x004fe4000f8e00ff */
[----:B------:R-:W-:Y:S02]  /*26b0*/  UIMAD.WIDE.U32 UR6, UR37, UR19, URZ ;  /* 0x00000013250672a5 */ /* 0x000fe4000f8e00ff */
[----:B----4-:R-:W-:Y:S02]  /*26c0*/  UISETP.NE.AND UP2, UPT, UR10, 0x1, UPT ;  /* 0x000000010a00788c */ /* 0x010fe4000bf45270 */
[----:B------:R-:W-:Y:S01]  /*26d0*/  UISETP.NE.AND UP0, UPT, UR18, 0x1, UPT ;  /* 0x000000011200788c */ /* 0x000fe2000bf05270 */
[----:B------:R-:W-:-:S02]  /*26e0*/  UMOV UR8, UR9 ;  /* 0x0000000900087c82 */ /* 0x000fc40008000000 */
[----:B------:R-:W-:Y:S01]  /*26f0*/  UMOV UR6, UR7 ;  /* 0x0000000700067c82 */ /* 0x000fe20008000000 */
[----:B------:R-:W-:Y:S02]  /*2700*/  USHF.R.U32.HI UR17, URZ, UR17, UR8 ;  /* 0x00000011ff117299 */ /* 0x000fe40008011608 */
[----:B-1----:R-:W-:Y:S02]  /*2710*/  USHF.R.U32.HI UR6, URZ, UR11, UR6 ;  /* 0x0000000bff067299 */ /* 0x002fe40008011606 */
[----:B------:R-:W-:Y:S02]  /*2720*/  USEL UR7, UR38, UR17, !UP2 ;  /* 0x0000001126077287 */ /* 0x000fe4000d000000 */
[----:B------:R-:W-:-:S04]  /*2730*/  USEL UR6, UR37, UR6, !UP0 ;  /* 0x0000000625067287 */ /* 0x000fc8000c000000 */
[----:B------:R-:W-:Y:S02]  /*2740*/  UIADD3 UR8, UPT, UPT, UR7, -UR6, URZ ;  /* 0x8000000607087290 */ /* 0x000fe4000fffe0ff */
[----:B------:R-:W-:Y:S02]  /*2750*/  UIADD3 UR6, UPT, UPT, -UR7, UR6, URZ ;  /* 0x0000000607067290 */ /* 0x000fe4000fffe1ff */
[----:B------:R-:W-:Y:S02]  /*2760*/  UIMAD UR37, UR8, UR18, UR37 ;  /* 0x00000012082572a4 */ /* 0x000fe4000f8e0225 */
[----:B------:R-:W-:-:S12]  /*2770*/  UIMAD UR38, UR6, UR10, UR38 ;  /* 0x0000000a062672a4 */ /* 0x000fd8000f8e0226 */
.L_x_42:
[----:B------:R-:W-:Y:S01]  /*2780*/  VIADD R11, R11, 0x1 ;  /* 0x000000010b0b7836 */ /* 0x000fe20000000000 */
[----:B------:R-:W-:Y:S02]  /*2790*/  R2UR UR7, R219 ;  /* 0x00000000db0772ca */ /* 0x000fe400000e0000 */
[----:B------:R-:W-:Y:S02]  /*27a0*/  R2UR UR6, R218 ;  /* 0x00000000da0672ca */ /* 0x000fe400000e0000 */
[C---:B------:R-:W-:Y:S02]  /*27b0*/  ISETP.NE.AND P0, PT, R11.reuse, 0x2, PT ;  /* 0x000000020b00780c */ /* 0x040fe40003f05270 */
[----:B------:R-:W-:Y:S02]  /*27c0*/  PLOP3.LUT P1, PT, PT, PT, PT, 0x80, 0x8 ;  /* 0x000000000008781c */ /* 0x000fe40003f2f070 */
[----:B------:R-:W-:Y:S02]  /*27d0*/  SEL R3, RZ, 0x1, P0 ;  /* 0x00000001ff037807 */ /* 0x000fe40000000000 */
[----:B------:R-:W-:-:S02]  /*27e0*/  SEL R11, R11, RZ, P0 ;  /* 0x000000ff0b0b7207 */ /* 0x000fc40000000000 */
[----:B------:R-:W-:Y:S01]  /*27f0*/  LOP3.LUT R10, R10, R3, RZ, 0x3c, !PT ;  /* 0x000000030a0a7212 */ /* 0x000fe200078e3cff */
[----:B------:R-:W-:Y:S02]  /*2800*/  UIADD3 UR47, UPT, UPT, UR38, UR7, URZ ;  /* 0x00000007262f7290 */ /* 0x000fe4000fffe0ff */
[----:B------:R-:W-:Y:S01]  /*2810*/  UIADD3 UR56, UPT, UPT, UR37, UR6, URZ ;  /* 0x0000000625387290 */ /* 0x000fe2000fffe0ff */
[----:B------:R-:W-:Y:S11]  /*2820*/  BRA.U UP1, `(.L_x_43) ;  /* 0xfffffff101547547 */ /* 0x000ff6000b83ffff */
[----:B------:R-:W-:Y:S01]  /*2830*/  UIADD3 UR15, UPT, UPT, UR15, 0x60, URZ ;  /* 0x000000600f0f7890 */ /* 0x000fe2000fffe0ff */
[----:B------:R-:W-:-:S03]  /*2840*/  SHF.L.U32 R3, R12, 0x1f, RZ ;  /* 0x0000001f0c037819 */ /* 0x000fc600000006ff */
[----:B------:R-:W-:-:S09]  /*2850*/  ULEA UR4, UR13, UR15, 0x3 ;  /* 0x0000000f0d047291 */ /* 0x000fd2000f8e18ff */
[----:B------:R-:W2:Y:S02]  /*2860*/  SYNCS.PHASECHK.TRANS64.TRYWAIT P0, [UR4], R3 ;  /* 0x00000003ff0075a7 */ /* 0x000ea40008001104 */
[----:B--2---:R-:W-:Y:S05]  /*2870*/  @!P0 BRA `(.L_x_44) ;  /* 0x0000006c00548947 */ /* 0x004fea0003800000 */
.L_x_133:
[----:B------:R-:W-:-:S04]  /*2880*/  UIADD3 UR4, UPT, UPT, UR13, 0x1, URZ ;  /* 0x000000010d047890 */ /* 0x000fc8000fffe0ff */
[----:B------:R-:W-:-:S04]  /*2890*/  UISETP.NE.AND UP0, UPT, UR4, 0xc, UPT ;  /* 0x0000000c0400788c */ /* 0x000fc8000bf05270 */
[----:B------:R-:W-:Y:S02]  /*28a0*/  USEL UR6, URZ, 0x1, UP0 ;  /* 0x00000001ff067887 */ /* 0x000fe40008000000 */
[----:B------:R-:W-:-:S04]  /*28b0*/  USEL UR4, UR4, URZ, UP0 ;  /* 0x000000ff04047287 */ /* 0x000fc80008000000 */
[----:B------:R-:W-:Y:S01]  /*28c0*/  ULEA UR5, UR4, UR15, 0x3 ;  /* 0x0000000f04057291 */ /* 0x000fe2000f8e18ff */
[----:B------:R-:W-:-:S04]  /*28d0*/  LOP3.LUT R2, R12, UR6, RZ, 0x3c, !PT ;  /* 0x000000060c027c12 */ /* 0x000fc8000f8e3cff */
[----:B-1----:R-:W-:-:S04]  /*28e0*/  SHF.L.U32 R3, R2, 0x1f, RZ ;  /* 0x0000001f02037819 */ /* 0x002fc800000006ff */
[----:B------:R-:W1:Y:S02]  /*28f0*/  SYNCS.PHASECHK.TRANS64.TRYWAIT P0, [UR5], R3 ;  /* 0x00000003ff0075a7 */ /* 0x000e640008001105 */
[----:B-1----:R-:W-:Y:S05]  /*2900*/  @!P0 BRA `(.L_x_45) ;  /* 0x0000006c00488947 */ /* 0x002fea0003800000 */
.L_x_135:
        /* <DEDUP_REMOVED lines=9> */
.L_x_137:
        /* <DEDUP_REMOVED lines=9> */
.L_x_139:
        /* <DEDUP_REMOVED lines=9> */
.L_x_141:
        /* <DEDUP_REMOVED lines=9> */
.L_x_143:
        /* <DEDUP_REMOVED lines=9> */
.L_x_145:
        /* <DEDUP_REMOVED lines=9> */
.L_x_147:
        /* <DEDUP_REMOVED lines=9> */
.L_x_149:
        /* <DEDUP_REMOVED lines=9> */
.L_x_151:
        /* <DEDUP_REMOVED lines=9> */
.L_x_153:
[----:B------:R-:W-:-:S04]  /*2e20*/  UIADD3 UR4, UPT, UPT, UR4, 0x1, URZ ;  /* 0x0000000104047890 */ /* 0x000fc8000fffe0ff */
[----:B------:R-:W-:-:S04]  /*2e30*/  UISETP.NE.AND UP0, UPT, UR4, 0xc, UPT ;  /* 0x0000000c0400788c */ /* 0x000fc8000bf05270 */
[----:B------:R-:W-:Y:S02]  /*2e40*/  USEL UR5, URZ, 0x1, UP0 ;  /* 0x00000001ff057887 */ /* 0x000fe40008000000 */
[----:B------:R-:W-:-:S04]  /*2e50*/  USEL UR4, UR4, URZ, UP0 ;  /* 0x000000ff04047287 */ /* 0x000fc80008000000 */
[----:B------:R-:W-:Y:S01]  /*2e60*/  ULEA UR4, UR4, UR15, 0x3 ;  /* 0x0000000f04047291 */ /* 0x000fe2000f8e18ff */
[----:B-1----:R-:W-:-:S04]  /*2e70*/  LOP3.LUT R3, R2, UR5, RZ, 0x3c, !PT ;  /* 0x0000000502037c12 */ /* 0x002fc8000f8e3cff */
[----:B------:R-:W-:Y:S01]  /*2e80*/  SHF.L.U32 R3, R3, 0x1f, RZ ;  /* 0x0000001f03037819 */ /* 0x000fe200000006ff */
[----:B------:R-:W-:-:S07]  /*2e90*/  IMAD.U32 R0, RZ, RZ, UR4 ;  /* 0x00000004ff007e24 */ /* 0x000fce000f8e00ff */
.L_x_55:
[----:B-1----:R1:W2:Y:S02]  /*2ea0*/  SYNCS.PHASECHK.TRANS64.TRYWAIT P0, [R0+URZ], R3 ;  /* 0x00000003000075a7 */ /* 0x0022a400080011ff */
[----:B--2---:R-:W-:Y:S05]  /*2eb0*/  @!P0 NANOSLEEP.SYNCS 0x989680 ;  /* 0x009896800000895d */ /* 0x004fea0003900000 */
[----:B------:R-:W2:Y:S02]  /*2ec0*/  @!P0 SYNCS.PHASECHK.TRANS64 P0, [R0+URZ], R3 ;  /* 0x00000003000085a7 */ /* 0x000ea400080010ff */
[----:B--23--:R-:W-:Y:S05]  /*2ed0*/  @P0 EXIT ;  /* 0x000000000000094d */ /* 0x00cfea0003800000 */
[----:B------:R-:W-:Y:S05]  /*2ee0*/  BRA `(.L_x_55) ;  /* 0xfffffffc00ec7947 */ /* 0x000fea000383ffff */
.L_x_23:
[----:B------:R-:W-:-:S04]  /*2ef0*/  UISETP.NE.AND UP0, UPT, UR44, URZ, UPT ;  /* 0x000000ff2c00728c */ /* 0x000fc8000bf05270 */
[----:B------:R-:W-:-:S09]  /*2f00*/  UISETP.NE.OR UP0, UPT, UR20, 0x1, UP0 ;  /* 0x000000011400788c */ /* 0x000fd20008705670 */
[----:B------:R-:W-:Y:S05]  /*2f10*/  BRA.U UP0, `(.L_x_56) ;  /* 0x0000000500487547 */ /* 0x000fea000b800000 */
[----:B------:R-:W-:Y:S01]  /*2f20*/  ISETP.GE.U32.AND P2, PT, R0, 0x2, PT ;  /* 0x000000020000780c */ /* 0x000fe20003f46070 */
[----:B------:R-:W-:Y:S01]  /*2f30*/  IMAD.MOV.U32 R12, RZ, RZ, 0x1 ;  /* 0x00000001ff0c7424 */ /* 0x000fe200078e00ff */
[----:B------:R-:W-:Y:S02]  /*2f40*/  CS2R R10, SRZ ;  /* 0x00000000000a7805 */ /* 0x000fe4000001ff00 */
[----:B------:R-:W-:Y:S01]  /*2f50*/  CS2R R8, SRZ ;  /* 0x0000000000087805 */ /* 0x000fe2000001ff00 */
[----:B------:R-:W-:Y:S01]  /*2f60*/  UMOV UR4, 0x400 ;  /* 0x0000040000047882 */ /* 0x000fe20000000000 */
[----:B------:R-:W-:Y:S01]  /*2f70*/  UMOV UR5, URZ ;  /* 0x000000ff00057c82 */ /* 0x000fe20008000000 */
[----:B------:R-:W-:-:S12]  /*2f80*/  ULEA UR44, UR44, UR4, 0x18 ;  /* 0x000000042c2c7291 */ /* 0x000fd8000f8ec0ff */
.L_x_60:
[----:B------:R-:W-:Y:S02]  /*2f90*/  LEA R2, R8, UR44, 0x3 ;  /* 0x0000002c08027c11 */ /* 0x000fe4000f8e18ff */
[----:B------:R-:W-:-:S03]  /*2fa0*/  SHF.L.U32 R5, R9, 0x1f, RZ ;  /* 0x0000001f09057819 */ /* 0x000fc600000006ff */
[----:B------:R-:W-:Y:S01]  /*2fb0*/  VIADD R4, R2, 0x160 ;  /* 0x0000016002047836 */ /* 0x000fe20000000000 */
[----:B------:R-:W1:Y:S02]  /*2fc0*/  SYNCS.PHASECHK.TRANS64.TRYWAIT P0, [R2+URZ+0x150], R5 ;  /* 0x00015005020075a7 */ /* 0x000e6400080011ff */
[----:B-1----:R-:W-:Y:S05]  /*2fd0*/  @!P0 BRA `(.L_x_57) ;  /* 0x0000006800848947 */ /* 0x002fea0003800000 */
.L_x_154:
[----:B------:R-:W-:Y:S01]  /*2fe0*/  ULEA UR4, UR5, UR44, 0x3 ;  /* 0x0000002c05047291 */ /* 0x000fe2000f8e18ff */
[----:B------:R-:W-:Y:S02]  /*2ff0*/  PRMT R4, RZ, 0x654, R4 ;  /* 0x00000654ff047816 */ /* 0x000fe40000000004 */
[----:B-1----:R-:W-:Y:S01]  /*3000*/  SHF.L.U32 R5, R12, 0x1f, RZ ;  /* 0x0000001f0c057819 */ /* 0x002fe200000006ff */
[----:B------:R-:W-:Y:S01]  /*3010*/  UIADD3 UR6, UPT, UPT, UR4, 0xf0, URZ ;  /* 0x000000f004067890 */ /* 0x000fe2000fffe0ff */
[----:B------:R1:W-:Y:S05]  /*3020*/  SYNCS.ARRIVE.TRANS64.RED.A1T0 RZ, [R4+URZ], RZ ;  /* 0x000000ff04ff79a7 */ /* 0x0003ea00081004ff */
[----:B------:R-:W-:Y:S01]  /*3030*/  IMAD.U32 R7, RZ, RZ, UR6 ;  /* 0x00000006ff077e24 */ /* 0x000fe2000f8e00ff */
[----:B------:R-:W2:Y:S04]  /*3040*/  SYNCS.PHASECHK.TRANS64.TRYWAIT P0, [UR4+0x100], R5 ;  /* 0x00010005ff0075a7 */ /* 0x000ea80008001104 */
[----:B------:R-:W-:Y:S01]  /*3050*/  PRMT R6, R0, 0x654, R7 ;  /* 0x0000065400067816 */ /* 0x000fe20000000007 */
[----:B-1----:R-:W-:Y:S01]  /*3060*/  @!P2 IMAD.MOV.U32 R4, RZ, RZ, 0x10 ;  /* 0x00000010ff04a424 */ /* 0x002fe200078e00ff */
[----:B--2---:R-:W-:Y:S06]  /*3070*/  @!P0 BRA `(.L_x_58) ;  /* 0x0000006800708947 */ /* 0x004fec0003800000 */
.L_x_156:
[----:B------:R-:W-:Y:S01]  /*3080*/  ULEA UR6, UR5, UR44, 0x4 ;  /* 0x0000002c05067291 */ /* 0x000fe2000f8e20ff */
[----:B------:R-:W-:Y:S01]  /*3090*/  SEL R3, R6, R3, !P2 ;  /* 0x0000000306037207 */ /* 0x000fe20005000000 */
[----:B------:R-:W-:Y:S01]  /*30a0*/  UIADD3 UR7, UPT, UPT, UR4, 0xf0, URZ ;  /* 0x000000f004077890 */ /* 0x000fe2000fffe0ff */
[----:B-1----:R-:W-:Y:S01]  /*30b0*/  LEA R2, R11, UR44, 0x3 ;  /* 0x0000002c0b027c11 */ /* 0x002fe2000f8e18ff */
[----:B------:R-:W-:Y:S01]  /*30c0*/  UIADD3 UR6, UPT, UPT, UR6, 0x180, URZ ;  /* 0x0000018006067890 */ /* 0x000fe2000fffe0ff */
[----:B------:R-:W-:Y:S01]  /*30d0*/  SHF.L.U32 R5, R10, 0x1f, RZ ;  /* 0x0000001f0a057819 */ /* 0x000fe200000006ff */
[----:B------:R1:W-:Y:S01]  /*30e0*/  @!P2 SYNCS.ARRIVE.TRANS64.RED RZ, [R3+URZ], R4 ;  /* 0x0000000403ffa9a7 */ /* 0x0003e200080004ff */
[----:B------:R-:W-:Y:S01]  /*30f0*/  UIADD3 UR4, UPT, UPT, UR5, 0x1, URZ ;  /* 0x0000000105047890 */ /* 0x000fe2000fffe0ff */
[----:B------:R-:W-:-:S03]  /*3100*/  VIADD R8, R8, 0x1 ;  /* 0x0000000108087836 */ /* 0x000fc60000000000 */
[----:B------:R-:W-:Y:S02]  /*3110*/  UISETP.NE.AND UP0, UPT, UR4, 0x2, UPT ;  /* 0x000000020400788c */ /* 0x000fe4000bf05270 */
[----:B------:R-:W-:Y:S06]  /*3120*/  UGETNEXTWORKID.BROADCAST [UR6], [UR7] ;  /* 0x00000000060073ca */ /* 0x000fec0008000100 */
[----:B------:R-:W-:Y:S01]  /*3130*/  USEL UR6, URZ, 0x1, UP0 ;  /* 0x00000001ff067887 */ /* 0x000fe20008000000 */
[----:B------:R-:W-:Y:S01]  /*3140*/  ISETP.NE.AND P0, PT, R8, 0x2, PT ;  /* 0x000000020800780c */ /* 0x000fe20003f05270 */
[----:B------:R-:W-:Y:S01]  /*3150*/  USEL UR5, UR4, URZ, UP0 ;  /* 0x000000ff04057287 */ /* 0x000fe20008000000 */
[----:B------:R-:W2:Y:S03]  /*3160*/  SYNCS.PHASECHK.TRANS64.TRYWAIT P1, [R2+URZ+0xf0], R5 ;  /* 0x0000f005020075a7 */ /* 0x000ea600080211ff */
[----:B------:R-:W-:Y:S01]  /*3170*/  LOP3.LUT R12, R12, UR6, RZ, 0x3c, !PT ;  /* 0x000000060c0c7c12 */ /* 0x000fe2000f8e3cff */
[----:B-12---:R-:W-:Y:S07]  /*3180*/  @!P1 BRA `(.L_x_59) ;  /* 0x0000006800449947 */ /* 0x006fee0003800000 */
.L_x_157:
[C---:B------:R-:W-:Y:S01]  /*3190*/  LEA R4, R11.reuse, UR44, 0x4 ;  /* 0x0000002c0b047c11 */ /* 0x040fe2000f8e20ff */
[----:B-1----:R-:W-:Y:S01]  /*31a0*/  VIADD R2, R2, 0x100 ;  /* 0x0000010002027836 */ /* 0x002fe20000000000 */
[----:B------:R-:W-:Y:S01]  /*31b0*/  SEL R8, R8, RZ, P0 ;  /* 0x000000ff08087207 */ /* 0x000fe20000000000 */
[----:B------:R-:W-:-:S03]  /*31c0*/  VIADD R11, R11, 0x1 ;  /* 0x000000010b0b7836 */ /* 0x000fc60000000000 */
[----:B------:R-:W1:Y:S01]  /*31d0*/  LDS.128 R4, [R4+0x180] ;  /* 0x0001800004047984 */ /* 0x000e620000000c00 */
[----:B------:R-:W-:Y:S02]  /*31e0*/  PRMT R2, RZ, 0x654, R2 ;  /* 0x00000654ff027816 */ /* 0x000fe40000000002 */
[C---:B------:R-:W-:Y:S01]  /*31f0*/  ISETP.NE.AND P1, PT, R11.reuse, 0x2, PT ;  /* 0x000000020b00780c */ /* 0x040fe20003f25270 */
[----:B------:R-:W-:Y:S01]  /*3200*/  @!PT LDS RZ, [RZ] ;  /* 0x00000000fffff984 */ /* 0x000fe20000000800 */
[----:B------:R-:W-:Y:S01]  /*3210*/  @!PT LDS RZ, [RZ] ;  /* 0x00000000fffff984 */ /* 0x000fe20000000800 */
[----:B------:R-:W-:Y:S01]  /*3220*/  @!PT LDS RZ, [RZ] ;  /* 0x00000000fffff984 */ /* 0x000fe20000000800 */
[----:B------:R-:W-:Y:S01]  /*3230*/  @!PT LDS RZ, [RZ] ;  /* 0x00000000fffff984 */ /* 0x000fe20000000800 */
[----:B------:R2:W-:Y:S06]  /*3240*/  MEMBAR.ALL.CTA ;  /* 0x0000000000007992 */ /* 0x0005ec0000008000 */
[----:B--2---:R-:W2:Y:S01]  /*3250*/  FENCE.VIEW.ASYNC.S ;  /* 0x00000000000073c6 */ /* 0x004ea20000000000 */
[----:B------:R-:W-:Y:S01]  /*3260*/  SEL R11, R11, RZ, P1 ;  /* 0x000000ff0b0b7207 */ /* 0x000fe20000800000 */
[----:B--2---:R2:W-:Y:S01]  /*3270*/  SYNCS.ARRIVE.TRANS64.RED.A1T0 RZ, [R2+URZ], RZ ;  /* 0x000000ff02ff79a7 */ /* 0x0045e200081004ff */
[----:B-1----:R-:W-:-:S02]  /*3280*/  LOP3.LUT P3, RZ, R6, 0x1, RZ, 0xc0, !PT ;  /* 0x0000000106ff7812 */ /* 0x002fc4000786c0ff */
[----:B------:R-:W-:-:S04]  /*3290*/  SEL R5, RZ, 0x1, P1 ;  /* 0x00000001ff057807 */ /* 0x000fc80000800000 */
[----:B------:R-:W-:Y:S02]  /*32a0*/  LOP3.LUT R10, R10, R5, RZ, 0x3c, !PT ;  /* 0x000000050a0a7212 */ /* 0x000fe400078e3cff */
[----:B--2---:R-:W-:-:S04]  /*32b0*/  SEL R2, RZ, 0x1, P0 ;  /* 0x00000001ff027807 */ /* 0x004fc80000000000 */
[----:B------:R-:W-:Y:S01]  /*32c0*/  LOP3.LUT R9, R9, R2, RZ, 0x3c, !PT ;  /* 0x0000000209097212 */ /* 0x000fe200078e3cff */
[----:B------:R-:W-:Y:S06]  /*32d0*/  @P3 BRA `(.L_x_60) ;  /* 0xfffffffc002c3947 */ /* 0x000fec000383ffff */
[----:B------:R-:W-:Y:S01]  /*32e0*/  ULEA UR4, UR5, UR44, 0x3 ;  /* 0x0000002c05047291 */ /* 0x000fe2000f8e18ff */
[----:B------:R-:W-:-:S08]  /*32f0*/  SHF.L.U32 R3, R12, 0x1f, RZ ;  /* 0x0000001f0c037819 */ /* 0x000fd000000006ff */
[----:B------:R-:W1:Y:S02]  /*3300*/  SYNCS.PHASECHK.TRANS64 P0, [UR4+0x100], R3 ;  /* 0x00010003ff0075a7 */ /* 0x000e640008001004 */
[----:B-1----:R-:W-:Y:S05]  /*3310*/  @P0 BRA `(.L_x_61) ;  /* 0x0000000000080947 */ /* 0x002fea0003800000 */
[----:B------:R-:W1:Y:S02]  /*3320*/  SYNCS.PHASECHK.TRANS64.TRYWAIT P0, [UR4+0x100], R3 ;  /* 0x00010003ff0075a7 */ /* 0x000e640008001104 */
[----:B-1----:R-:W-:Y:S05]  /*3330*/  @!P0 BRA `(.L_x_62) ;  /* 0x0000006400ec8947 */ /* 0x002fea0003800000 */
.L_x_61:
[----:B------:R-:W-:-:S04]  /*3340*/  UIADD3 UR6, UPT, UPT, UR5, 0x1, URZ ;  /* 0x0000000105067890 */ /* 0x000fc8000fffe0ff */
[----:B------:R-:W-:-:S04]  /*3350*/  UISETP.NE.AND UP0, UPT, UR6, 0x2, UPT ;  /* 0x000000020600788c */ /* 0x000fc8000bf05270 */
[----:B------:R-:W-:Y:S02]  /*3360*/  USEL UR7, URZ, 0x1, UP0 ;  /* 0x00000001ff077887 */ /* 0x000fe40008000000 */
[----:B------:R-:W-:-:S04]  /*3370*/  USEL UR6, UR6, URZ, UP0 ;  /* 0x000000ff06067287 */ /* 0x000fc80008000000 */
[----:B------:R-:W-:Y:S01]  /*3380*/  ULEA UR6, UR6, UR44, 0x3 ;  /* 0x0000002c06067291 */ /* 0x000fe2000f8e18ff */
[----:B-1----:R-:W-:-:S04]  /*3390*/  LOP3.LUT R3, R12, UR7, RZ, 0x3c, !PT ;  /* 0x000000070c037c12 */ /* 0x002fc8000f8e3cff */
[----:B------:R-:W-:-:S04]  /*33a0*/  SHF.L.U32 R0, R3, 0x1f, RZ ;  /* 0x0000001f03007819 */ /* 0x000fc800000006ff */
[----:B------:R-:W1:Y:S02]  /*33b0*/  SYNCS.PHASECHK.TRANS64 P0, [UR6+0x100], R0 ;  /* 0x00010000ff0075a7 */ /* 0x000e640008001006 */
[----:B-1----:R-:W-:Y:S05]  /*33c0*/  @P0 EXIT ;  /* 0x000000000000094d */ /* 0x002fea0003800000 */
[----:B------:R-:W-:Y:S02]  /*33d0*/  SHF.L.U32 R3, R3, 0x1f, RZ ;  /* 0x0000001f03037819 */ /* 0x000fe400000006ff */
[----:B------:R-:W-:-:S07]  /*33e0*/  MOV R0, UR6 ;  /* 0x0000000600007c02 */ /* 0x000fce0008000f00 */
.L_x_63:
[----:B-1----:R1:W2:Y:S02]  /*33f0*/  SYNCS.PHASECHK.TRANS64.TRYWAIT P0, [R0+URZ+0x100], R3 ;  /* 0x00010003000075a7 */ /* 0x0022a400080011ff */
[----:B--2---:R-:W-:Y:S05]  /*3400*/  @!P0 NANOSLEEP.SYNCS 0x989680 ;  /* 0x009896800000895d */ /* 0x004fea0003900000 */
[----:B------:R-:W2:Y:S02]  /*3410*/  @!P0 SYNCS.PHASECHK.TRANS64 P0, [R0+URZ+0x100], R3 ;  /* 0x00010003000085a7 */ /* 0x000ea400080010ff */
[----:B--2---:R-:W-:Y:S05]  /*3420*/  @P0 EXIT ;  /* 0x000000000000094d */ /* 0x004fea0003800000 */
[----:B------:R-:W-:Y:S05]  /*3430*/  BRA `(.L_x_63) ;  /* 0xfffffffc00ec7947 */ /* 0x000fea000383ffff */
.L_x_56:
[----:B------:R-:W-:Y:S05]  /*3440*/  BRA.U UP5, `(.L_x_64) ;  /* 0x0000000d05987547 */ /* 0x000fea000b800000 */
[----:B------:R-:W-:Y:S01]  /*3450*/  UMOV UR4, 0x40 ;  /* 0x0000004000047882 */ /* 0x000fe20000000000 */
[----:B------:R-:W-:Y:S01]  /*3460*/  NOP ;  /* 0x0000000000007918 */ /* 0x000fe20000000000 */
[----:B------:R-:W-:-:S03]  /*3470*/  ULEA UR5, UR44, UR4, 0x18 ;  /* 0x000000042c057291 */ /* 0x000fc6000f8ec0ff */
[----:B------:R-:W-:Y:S02]  /*3480*/  UMOV UR4, 0x400 ;  /* 0x0000040000047882 */ /* 0x000fe40000000000 */
[----:B------:R-:W-:-:S04]  /*3490*/  ULEA UR44, UR44, UR4, 0x18 ;  /* 0x000000042c2c7291 */ /* 0x000fc8000f8ec0ff */
[----:B------:R-:W1:Y:S02]  /*34a0*/  LDS.U8 R0, [UR5+0x1c] ;  /* 0x00001c05ff007984 */ /* 0x000e640008000000 */
[----:B-1----:R-:W-:-:S13]  /*34b0*/  ISETP.NE.AND P0, PT, R0, RZ, PT ;  /* 0x000000ff0000720c */ /* 0x002fda0003f05270 */
[----:B------:R-:W-:Y:S05]  /*34c0*/  @P0 BRA `(.L_x_65) ;  /* 0x0000000000580947 */ /* 0x000fea0003800000 */
[----:B------:R-:W-:-:S13]  /*34d0*/  ELECT P0, URZ, PT ;  /* 0x0000000000ff782f */ /* 0x000fda0003800000 */
[----:B------:R-:W-:Y:S05]  /*34e0*/  @!P0 BRA `(.L_x_66) ;  /* 0x0000000000608947 */ /* 0x000fea0003800000 */
[----:B------:R-:W-:Y:S01]  /*34f0*/  UMOV UR4, 0x10 ;  /* 0x0000001000047882 */ /* 0x000fe20000000000 */
[----:B------:R-:W-:Y:S01]  /*3500*/  HFMA2 R0, -RZ, RZ, 0, 5.9604644775390625e-08 ;  /* 0x00000001ff007431 */ /* 0x000fe200000001ff */
[----:B------:R-:W-:-:S03]  /*3510*/  MOV R3, 0xffff ;  /* 0x0000ffff00037802 */ /* 0x000fc60000000f00 */
[----:B------:R-:W-:Y:S04]  /*3520*/  DEPBAR.LE SB1, 0x36 ;  /* 0x00009d800000791a */ /* 0x000fe80000000000 */
[----:B------:R-:W1:Y:S02]  /*3530*/  UTCATOMSWS.FIND_AND_SET.ALIGN UP0, UR4, UR4 ;  /* 0x00000004000475e3 */ /* 0x000e640008000800 */
[----:B-1----:R-:W-:Y:S01]  /*3540*/  MOV R4, UR4 ;  /* 0x0000000400047c02 */ /* 0x002fe20008000f00 */
[----:B------:R-:W-:Y:S06]  /*3550*/  BRA.U UP0, `(.L_x_67) ;  /* 0x0000000100187547 */ /* 0x000fec000b800000 */
.L_x_68:
[----:B------:R-:W-:Y:S05]  /*3560*/  NANOSLEEP 0x64 ;  /* 0x000000640000795d */ /* 0x000fea0003800000 */
[----:B------:R-:W-:-:S05]  /*3570*/  UMOV UR4, 0x10 ;  /* 0x0000001000047882 */ /* 0x000fca0000000000 */
[----:B------:R-:W-:Y:S04]  /*3580*/  DEPBAR.LE SB1, 0x36 ;  /* 0x00009d800000791a */ /* 0x000fe80000000000 */
[----:B------:R-:W1:Y:S02]  /*3590*/  UTCATOMSWS.FIND_AND_SET.ALIGN UP0, UR4, UR4 ;  /* 0x00000004000475e3 */ /* 0x000e640008000800 */
[----:B-1----:R-:W-:Y:S01]  /*35a0*/  MOV R4, UR4 ;  /* 0x0000000400047c02 */ /* 0x002fe20008000f00 */
[----:B------:R-:W-:Y:S05]  /*35b0*/  BRA.U !UP0, `(.L_x_68) ;  /* 0xfffffffd08e87547 */ /* 0x000fea000b83ffff */
.L_x_67:
[-C--:B------:R-:W-:Y:S02]  /*35c0*/  SHF.L.U32 R3, R3, R4.reuse, RZ ;  /* 0x0000000403037219 */ /* 0x080fe400000006ff */
[----:B------:R-:W-:Y:S01]  /*35d0*/  SHF.L.U32 R0, R0, R4, RZ ;  /* 0x0000000400007219 */ /* 0x000fe200000006ff */
[----:B------:R-:W-:Y:S02]  /*35e0*/  IMAD.SHL.U32 R4, R4, 0x20, RZ ;  /* 0x0000002004047824 */ /* 0x000fe400078e00ff */
[----:B------:R1:W-:Y:S04]  /*35f0*/  ATOMS.OR RZ, [UR5+0x14], R3 ;  /* 0x00001403ffff798c */ /* 0x0003e8000b000005 */
[----:B------:R1:W-:Y:S04]  /*3600*/  ATOMS.OR RZ, [UR5+0x18], R0 ;  /* 0x00001800ffff798c */ /* 0x0003e8000b000005 */
[----:B------:R1:W-:Y:S01]  /*3610*/  STS [UR44+0x1a0], R4 ;  /* 0x0001a004ff007988 */ /* 0x0003e2000800082c */
[----:B------:R-:W-:Y:S05]  /*3620*/  BRA `(.L_x_66) ;  /* 0x0000000000107947 */ /* 0x000fea0003800000 */
.L_x_65:
[----:B------:R-:W-:Y:S02]  /*3630*/  MOV R0, 0xffffffff ;  /* 0xffffffff00007802 */ /* 0x000fe40000000f00 */
[----:B------:R-:W-:-:S03]  /*3640*/  MOV R4, 0x3670 ;  /* 0x0000367000047802 */ /* 0x000fc60000000f00 */
[----:B------:R1:W-:Y:S04]  /*3650*/  STS [UR44+0x1a0], R0 ;  /* 0x0001a000ff007988 */ /* 0x0003e8000800082c */
[----:B-1---5:R-:W-:Y:S05]  /*3660*/  CALL.REL.NOINC `($__internal_1_$__cuda_sm10x_tcgen05_guardrail_trap_phase_invalid_during_alloc) ;  /* 0x0000006800807944 */ /* 0x022fea0003c00000 */
.L_x_66:
[----:B------:R-:W-:Y:S05]  /*3670*/  WARPSYNC.ALL ;  /* 0x0000000000007948 */ /* 0x000fea0003800000 */
[----:B------:R-:W2:Y:S01]  /*3680*/  S2UR UR4, SR_CgaCtaId ;  /* 0x00000000000479c3 */ /* 0x000ea20000008800 */
[----:B------:R-:W-:Y:S01]  /*3690*/  UMOV UR18, 0x400 ;  /* 0x0000040000127882 */ /* 0x000fe20000000000 */
[----:B------:R-:W-:-:S06]  /*36a0*/  NOP ;  /* 0x0000000000007918 */ /* 0x000fcc0000000000 */
[----:B------:R-:W-:Y:S06]  /*36b0*/  BAR.ARV 0x6, 0xa0 ;  /* 0x0182800000007b1d */ /* 0x000fec0000002000 */
[----:B------:R-:W3:Y:S01]  /*36c0*/  LDCU UR5, c[0x0][0x38c] ;  /* 0x00007180ff0577ac */ /* 0x000ee20008000800 */
[----:B------:R-:W-:Y:S01]  /*36d0*/  LOP3.LUT R2, R2, 0xffff, RZ, 0xc0, !PT ;  /* 0x0000ffff02027812 */ /* 0x000fe200078ec0ff */
[----:B------:R-:W-:Y:S01]  /*36e0*/  IMAD.MOV.U32 R11, RZ, RZ, 0x1 ;  /* 0x00000001ff0b7424 */ /* 0x000fe200078e00ff */
[----:B------:R-:W-:Y:S01]  /*36f0*/  CS2R R8, SRZ ;  /* 0x0000000000087805 */ /* 0x000fe2000001ff00 */
[----:B------:R-:W4:Y:S01]  /*3700*/  LDCU UR8, c[0x0][0x38c] ;  /* 0x00007180ff0877ac */ /* 0x000f220008000800 */
[----:B------:R-:W-:Y:S01]  /*3710*/  R2UR UR20, R2 ;  /* 0x00000000021472ca */ /* 0x000fe200000e0000 */
[----:B------:R-:W-:Y:S01]  /*3720*/  IMAD.MOV.U32 R10, RZ, RZ, RZ ;  /* 0x000000ffff0a7224 */ /* 0x000fe200078e00ff */
[----:B------:R-:W-:Y:S01]  /*3730*/  UMOV UR22, URZ ;  /* 0x000000ff00167c82 */ /* 0x000fe20008000000 */
[----:B------:R-:W-:Y:S01]  /*3740*/  UMOV UR14, URZ ;  /* 0x000000ff000e7c82 */ /* 0x000fe20008000000 */
[----:B--2---:R-:W-:Y:S01]  /*3750*/  ULEA UR18, UR4, UR18, 0x18 ;  /* 0x0000001204127291 */ /* 0x004fe2000f8ec0ff */
[----:B------:R-:W-:Y:S01]  /*3760*/  UMOV UR26, 0x0 ;  /* 0x00000000001a7882 */ /* 0x000fe20000000000 */
[----:B------:R-:W-:-:S02]  /*3770*/  UMOV UR27, 0x42c0010 ;  /* 0x042c0010001b7882 */ /* 0x000fc40000000000 */
[----:B------:R-:W-:Y:S02]  /*3780*/  UIADD3 UR6, UPT, UPT, UR18, 0xb300, URZ ;  /* 0x0000b30012067890 */ /* 0x000fe4000fffe0ff */
[----:B------:R-:W-:Y:S02]  /*3790*/  UIADD3 UR7, UPT, UPT, UR18, 0x17300, URZ ;  /* 0x0001730012077890 */ /* 0x000fe4000fffe0ff */
[----:B---3--:R-:W-:Y:S01]  /*37a0*/  UIADD3 UR5, UPT, UPT, UR5, 0x1f, URZ ;  /* 0x0000001f05057890 */ /* 0x008fe2000fffe0ff */
[----:B-1----:R-:W1:Y:S01]  /*37b0*/  LDS R0, [UR18+0x1a0] ;  /* 0x0001a012ff007984 */ /* 0x002e620008000800 */
[----:B------:R-:W-:Y:S02]  /*37c0*/  USHF.R.U32.HI UR6, URZ, 0x4, UR6 ;  /* 0x00000004ff067899 */ /* 0x000fe40008011606 */
[----:B------:R-:W-:Y:S02]  /*37d0*/  USHF.R.S32.HI UR4, URZ, 0x1f, UR5 ;  /* 0x0000001fff047899 */ /* 0x000fe40008011405 */
[----:B------:R-:W-:-:S02]  /*37e0*/  ULOP3.LUT UR6, UR6, 0x3fff, URZ, 0xc0, !UPT ;  /* 0x00003fff06067892 */ /* 0x000fc4000f8ec0ff */
[----:B------:R-:W-:Y:S02]  /*37f0*/  ULEA.HI UR4, UR4, UR5, URZ, 0x5 ;  /* 0x0000000504047291 */ /* 0x000fe4000f8f28ff */
[----:B------:R-:W-:Y:S02]  /*3800*/  USHF.R.U32.HI UR5, URZ, 0x4, UR7 ;  /* 0x00000004ff057899 */ /* 0x000fe40008011607 */
[----:B------:R-:W-:Y:S02]  /*3810*/  USHF.R.S32.HI UR28, URZ, 0x5, UR4 ;  /* 0x00000005ff1c7899 */ /* 0x000fe40008011404 */
[----:B------:R-:W-:Y:S02]  /*3820*/  ULOP3.LUT UR4, UR5, 0x3fff, URZ, 0xc0, !UPT ;  /* 0x00003fff05047892 */ /* 0x000fe4000f8ec0ff */
[----:B------:R-:W-:Y:S02]  /*3830*/  UISETP.LT.AND UP0, UPT, UR28, 0x1, UPT ;  /* 0x000000011c00788c */ /* 0x000fe4000bf01270 */
[----:B------:R-:W-:-:S02]  /*3840*/  ULOP3.LUT UR21, UR6, 0x10000, URZ, 0xfc, !UPT ;  /* 0x0001000006157892 */ /* 0x000fc4000f8efcff */
[----:B------:R-:W-:Y:S02]  /*3850*/  USEL UR29, UR28, 0x1, !UP0 ;  /* 0x000000011c1d7887 */ /* 0x000fe4000c000000 */
[----:B------:R-:W-:Y:S02]  /*3860*/  ULOP3.LUT UR4, UR4, 0x10000, URZ, 0xfc, !UPT ;  /* 0x0001000004047892 */ /* 0x000fe4000f8efcff */
[----:B------:R-:W-:Y:S02]  /*3870*/  UIADD3 UR29, UPT, UPT, -UR29, URZ, URZ ;  /* 0x000000ff1d1d7290 */ /* 0x000fe4000fffe1ff */
[----:B----4-:R-:W-:Y:S01]  /*3880*/  UISETP.GE.AND UP4, UPT, UR8, 0x1, UPT ;  /* 0x000000010800788c */ /* 0x010fe2000bf86270 */
[----:B------:R-:W-:Y:S01]  /*3890*/  UMOV UR24, 0x0 ;  /* 0x0000000000187882 */ /* 0x000fe20000000000 */
[----:B------:R-:W-:Y:S01]  /*38a0*/  UMOV UR25, 0x42c0010 ;  /* 0x042c001000197882 */ /* 0x000fe20000000000 */
[----:B-1----:R-:W-:-:S15]  /*38b0*/  R2UR UR30, R0 ;  /* 0x00000000001e72ca */ /* 0x002fde00000e0000 */
.L_x_75:
[----:B------:R-:W-:Y:S02]  /*38c0*/  LEA R0, R10, UR18, 0x3 ;  /* 0x000000120a007c11 */ /* 0x000fe4000f8e18ff */
[----:B------:R-:W-:Y:S02]  /*38d0*/  SHF.L.U32 R5, R9, 0x1f, RZ ;  /* 0x0000001f09057819 */ /* 0x000fe400000006ff */
[----:B------:R-:W-:Y:S01]  /*38e0*/  PLOP3.LUT P0, PT, PT, PT, UP4, 0x80, 0x8 ;  /* 0x000000000008781c */ /* 0x000fe20003f0f048 */
[----:B------:R-:W-:Y:S01]  /*38f0*/  VIADD R3, R0, 0x100 ;  /* 0x0000010000037836 */ /* 0x000fe20000000000 */
[----:B-1----:R-:W1:Y:S02]  /*3900*/  SYNCS.PHASECHK.TRANS64.TRYWAIT P1, [R0+URZ+0xf0], R5 ;  /* 0x0000f005000075a7 */ /* 0x002e6400080211ff */
[----:B-1-3--:R-:W-:Y:S09]  /*3910*/  @!P1 BRA `(.L_x_69) ;  /* 0x00000060008c9947 */ /* 0x00aff20003800000 */
.L_x_159:
[----:B------:R-:W-:Y:S01]  /*3920*/  LEA R4, R10, UR18, 0x4 ;  /* 0x000000120a047c11 */ /* 0x000fe2000f8e20ff */
[----:B------:R-:W-:Y:S01]  /*3930*/  @UP4 ULEA UR5, UR14, UR18, 0x3 ;  /* 0x000000120e054291 */ /* 0x000fe2000f8e18ff */
[----:B------:R-:W-:Y:S01]  /*3940*/  PLOP3.LUT P2, PT, PT, PT, PT, 0x80, 0x8 ;  /* 0x000000000008781c */ /* 0x000fe20003f4f070 */
[----:B------:R-:W-:Y:S01]  /*3950*/  ULEA UR23, UR22, UR18, 0x3 ;  /* 0x0000001216177291 */ /* 0x000fe2000f8e18ff */
[----:B------:R-:W-:Y:S02]  /*3960*/  PRMT R3, RZ, 0x654, R3 ;  /* 0x00000654ff037816 */ /* 0x000fe40000000003 */
[----:B-1----:R-:W1:Y:S01]  /*3970*/  LDS.128 R4, [R4+0x180] ;  /* 0x0001800004047984 */ /* 0x002e620000000c00 */
[----:B------:R-:W-:Y:S02]  /*3980*/  @P0 SHF.L.U32 R2, R8, 0x1f, RZ ;  /* 0x0000001f08020819 */ /* 0x000fe400000006ff */
[----:B------:R-:W-:Y:S01]  /*3990*/  SHF.L.U32 R0, R11, 0x1f, RZ ;  /* 0x0000001f0b007819 */ /* 0x000fe200000006ff */
[----:B------:R-:W-:Y:S01]  /*39a0*/  @!PT LDS RZ, [RZ] ;  /* 0x00000000fffff984 */ /* 0x000fe20000000800 */
[----:B------:R-:W-:Y:S01]  /*39b0*/  @!PT LDS RZ, [RZ] ;  /* 0x00000000fffff984 */ /* 0x000fe20000000800 */
[----:B------:R-:W-:Y:S01]  /*39c0*/  @!PT LDS RZ, [RZ] ;  /* 0x00000000fffff984 */ /* 0x000fe20000000800 */
[----:B------:R-:W-:Y:S01]  /*39d0*/  @!PT LDS RZ, [RZ] ;  /* 0x00000000fffff984 */ /* 0x000fe20000000800 */
[----:B------:R2:W-:Y:S06]  /*39e0*/  MEMBAR.ALL.CTA ;  /* 0x0000000000007992 */ /* 0x0005ec0000008000 */
[----:B--2---:R-:W2:Y:S02]  /*39f0*/  FENCE.VIEW.ASYNC.S ;  /* 0x00000000000073c6 */ /* 0x004ea40000000000 */
[----:B--2---:R2:W-:Y:S01]  /*3a00*/  SYNCS.ARRIVE.TRANS64.RED.A1T0 RZ, [R3+URZ], RZ ;  /* 0x000000ff03ff79a7 */ /* 0x0045e200081004ff */
[----:B------:R2:W3:Y:S01]  /*3a10*/  @P0 SYNCS.PHASECHK.TRANS64.TRYWAIT P2, [UR5], R2 ;  /* 0x00000002ff0005a7 */ /* 0x0004e20008041105 */
[----:B------:R-:W-:Y:S01]  /*3a20*/  ULEA.HI UR5, UR22, UR22, URZ, 0x1 ;  /* 0x0000001616057291 */ /* 0x000fe2000f8f08ff */
[----:B-1----:R-:W-:-:S03]  /*3a30*/  LOP3.LUT P1, RZ, R6, 0x1, RZ, 0xc0, !PT ;  /* 0x0000000106ff7812 */ /* 0x002fc6000782c0ff */
[----:B------:R-:W-:Y:S02]  /*3a40*/  ULOP3.LUT UR6, UR5, 0xffe, URZ, 0xc0, !UPT ;  /* 0x00000ffe05067892 */ /* 0x000fe4000f8ec0ff */
[----:B------:R-:W-:Y:S02]  /*3a50*/  USHF.R.U32.HI UR19, URZ, 0x1, UR5 ;  /* 0x00000001ff137899 */ /* 0x000fe40008011605 */
[----:B------:R-:W-:Y:S02]  /*3a60*/  UIADD3 UR5, UPT, UPT, -UR6, UR22, URZ ;  /* 0x0000001606057290 */ /* 0x000fe4000fffe1ff */
[----:B------:R-:W-:-:S04]  /*3a70*/  UIMAD UR19, UR19, 0xb0, UR30 ;  /* 0x000000b0131378a4 */ /* 0x000fc8000f8e021e */
[----:B------:R-:W-:Y:S01]  /*3a80*/  ULEA UR19, UR5, UR19, 0x14 ;  /* 0x0000001305137291 */ /* 0x000fe2000f8ea0ff */
[----:B------:R-:W1:Y:S02]  /*3a90*/  SYNCS.PHASECHK.TRANS64.TRYWAIT P0, [UR23+0x130], R0 ;  /* 0x00013000ff0075a7 */ /* 0x000e640008001117 */
[----:B-123--:R-:W-:Y:S09]  /*3aa0*/  @!P0 BRA `(.L_x_70) ;  /* 0x00000060003c8947 */ /* 0x00eff20003800000 */
.L_x_161:
[----:B------:R-:W-:Y:S01]  /*3ab0*/  IADD3 R10, PT, PT, R10, 0x1, RZ ;  /* 0x000000010a0a7810 */ /* 0x000fe20007ffe0ff */
[----:B------:R-:W-:Y:S06]  /*3ac0*/  BRA.U !UP4, `(.L_x_71) ;  /* 0x000000010c987547 */ /* 0x000fec000b800000 */
[----:B------:R-:W-:Y:S01]  /*3ad0*/  UPLOP3.LUT UP2, UPT, UPT, UPT, UPT, 0x40, 0x4 ;  /* 0x000000000004789c */ /* 0x000fe20003f4e870 */
[----:B------:R-:W-:Y:S01]  /*3ae0*/  UMOV UR16, UR29 ;  /* 0x0000001d00107c82 */ /* 0x000fe20008000000 */
[----:B------:R-:W-:Y:S01]  /*3af0*/  UMOV UR15, UR28 ;  /* 0x0000001c000f7c82 */ /* 0x000fe20008000000 */
[----:B------:R-:W-:-:S08]  /*3b00*/  UMOV UR5, UR14 ;  /* 0x0000000e00057c82 */ /* 0x000fd00008000000 */
.L_x_74:
[----:B------:R-:W-:Y:S02]  /*3b10*/  UIADD3 UR16, UPT, UPT, UR16, 0x1, URZ ;  /* 0x0000000110107890 */ /* 0x000fe4000fffe0ff */
[----:B--2---:R-:W-:Y:S02]  /*3b20*/  ULEA UR7, UR5, UR18, 0x3 ;  /* 0x0000001205077291 */ /* 0x004fe4000f8e18ff */
[----:B------:R-:W-:Y:S01]  /*3b30*/  UISETP.NE.AND UP3, UPT, UR16, URZ, UPT ;  /* 0x000000ff1000728c */ /* 0x000fe2000bf65270 */
[----:B---3--:R-:W-:Y:S10]  /*3b40*/  @P2 BRA `(.L_x_72) ;  /* 0x00000000000c2947 */ /* 0x008ff40003800000 */
[----:B-1----:R-:W-:Y:S04]  /*3b50*/  SHF.L.U32 R3, R8, 0x1f, RZ ;  /* 0x0000001f08037819 */ /* 0x002fe800000006ff */
[----:B------:R-:W1:Y:S02]  /*3b60*/  SYNCS.PHASECHK.TRANS64.TRYWAIT P0, [UR7], R3 ;  /* 0x00000003ff0075a7 */ /* 0x000e640008001107 */
[----:B-1----:R-:W-:Y:S05]  /*3b70*/  @!P0 BRA `(.L_x_73) ;  /* 0x0000006000208947 */ /* 0x002fea0003800000 */
.L_x_72:
[----:B------:R-:W-:Y:S01]  /*3b80*/  UISETP.NE.AND UP0, UPT, UR15, 0x1, UPT ;  /* 0x000000010f00788c */ /* 0x000fe2000bf05270 */
[----:B------:R-:W-:Y:S01]  /*3b90*/  PLOP3.LUT P2, PT, PT, PT, PT, 0x80, 0x8 ;  /* 0x000000000008781c */ /* 0x000fe20003f4f070 */
[----:B------:R-:W-:Y:S02]  /*3ba0*/  UIADD3 UR6, UPT, UPT, UR5, 0x1, URZ ;  /* 0x0000000105067890 */ /* 0x000fe4000fffe0ff */
[----:B------:R-:W-:Y:S02]  /*3bb0*/  UIADD3 UR17, UPT, UPT, UR7, 0x60, URZ ;  /* 0x0000006007117890 */ /* 0x000fe4000fffe0ff */
[----:B------:R-:W-:Y:S01]  /*3bc0*/  UISETP.NE.AND UP1, UPT, UR6, 0xc, UPT ;  /* 0x0000000c0600788c */ /* 0x000fe2000bf25270 */
[----:B------:R-:W-:Y:S01]  /*3bd0*/  PLOP3.LUT P0, PT, PT, PT, UP0, 0x80, 0x8 ;  /* 0x000000000008781c */ /* 0x000fe20003f0f008 */
[----:B------:R-:W-:Y:S02]  /*3be0*/  UIADD3 UR15, UPT, UPT, UR15, -0x1, URZ ;  /* 0xffffffff0f0f7890 */ /* 0x000fe4000fffe0ff */
[----:B------:R-:W-:Y:S02]  /*3bf0*/  USEL UR8, URZ, 0x1, UP1 ;  /* 0x00000001ff087887 */ /* 0x000fe40008800000 */
[----:B------:R-:W-:Y:S01]  /*3c00*/  USEL UR14, UR6, URZ, UP1 ;  /* 0x000000ff060e7287 */ /* 0x000fe20008800000 */
[----:B------:R-:W-:Y:S01]  /*3c10*/  UMOV UR7, 0x80004020 ;  /* 0x8000402000077882 */ /* 0x000fe20000000000 */
[----:B------:R-:W-:Y:S02]  /*3c20*/  UMOV UR9, 0x80004020 ;  /* 0x8000402000097882 */ /* 0x000fe40000000000 */
[----:B------:R-:W-:Y:S01]  /*3c30*/  @UP0 ULEA UR6, UR14, UR18, 0x3 ;  /* 0x000000120e060291 */ /* 0x000fe2000f8e18ff */
[----:B------:R-:W-:Y:S01]  /*3c40*/  LOP3.LUT R8, R8, UR8, RZ, 0x3c, !PT ;  /* 0x0000000808087c12 */ /* 0x000fe2000f8e3cff */
[----:B------:R-:W-:Y:S01]  /*3c50*/  ULEA UR8, UR5, UR21, 0x8 ;  /* 0x0000001505087291 */ /* 0x000fe2000f8e40ff */
[----:B------:R-:W-:Y:S02]  /*3c60*/  UMOV UR13, 0x80004020 ;  /* 0x80004020000d7882 */ /* 0x000fe40000000000 */
[----:B-1----:R-:W-:Y:S01]  /*3c70*/  @P0 SHF.L.U32 R0, R8, 0x1f, RZ ;  /* 0x0000001f08000819 */ /* 0x002fe200000006ff */
[----:B------:R-:W-:Y:S01]  /*3c80*/  UIADD3 UR10, UPT, UPT, UR8, 0x2, URZ ;  /* 0x00000002080a7890 */ /* 0x000fe2000fffe0ff */
[----:B------:R-:W-:Y:S02]  /*3c90*/  UMOV UR11, 0x80004020 ;  /* 0x80004020000b7882 */ /* 0x000fe40000000000 */
[----:B------:R2:W3:Y:S01]  /*3ca0*/  @P0 SYNCS.PHASECHK.TRANS64.TRYWAIT P2, [UR6], R0 ;  /* 0x00000000ff0005a7 */ /* 0x0004e20008041106 */
[----:B------:R-:W-:Y:S03]  /*3cb0*/  UIMAD UR6, UR5, 0x2c0, UR4 ;  /* 0x000002c0050678a4 */ /* 0x000fe6000f8e0204 */
[----:B------:R-:W-:Y:S01]  /*3cc0*/  UMOV UR5, UR14 ;  /* 0x0000000e00057c82 */ /* 0x000fe20008000000 */
[----:B------:R-:W-:Y:S05]  /*3cd0*/  UIADD3 UR12, UPT, UPT, UR6, 0x2, URZ ;  /* 0x00000002060c7890 */ /* 0x000fea000fffe0ff */
[----:B------:R2:W-:Y:S01]  /*3ce0*/  UTCHMMA gdesc[UR8], gdesc[UR6], tmem[UR19], tmem[UR26], idesc[UR27], UP2 ;  /* 0x00ff1a06080075ea */ /* 0x0005e20009000013 */
[----:B------:R-:W-:Y:S03]  /*3cf0*/  UPLOP3.LUT UP2, UPT, UPT, UPT, UPT, 0x80, 0x8 ;  /* 0x000000000008789c */ /* 0x000fe60003f4f070 */
[----:B------:R2:W-:Y:S01]  /*3d00*/  UTCHMMA gdesc[UR10], gdesc[UR12], tmem[UR19], tmem[UR24], idesc[UR25], UPT ;  /* 0x00ff180c0a0075ea */ /* 0x0005e2000b800013 */
[----:B------:R2:W-:Y:S01]  /*3d10*/  UTCBAR.MULTICAST [UR17], URZ, UR20 ;  /* 0x000000ff110073e9 */ /* 0x0005e20008000814 */
[----:B------:R-:W-:Y:S06]  /*3d20*/  BRA.U UP3, `(.L_x_74) ;  /* 0xfffffffd03787547 */ /* 0x000fec000b83ffff */
.L_x_71:
[----:B------:R-:W-:Y:S01]  /*3d30*/  UIADD3 UR5, UPT, UPT, UR22, 0x1, URZ ;  /* 0x0000000116057890 */ /* 0x000fe2000fffe0ff */
[C---:B------:R-:W-:Y:S01]  /*3d40*/  ISETP.NE.AND P0, PT, R10.reuse, 0x2, PT ;  /* 0x000000020a00780c */ /* 0x040fe20003f05270 */
[----:B--2---:R-:W-:Y:S02]  /*3d50*/  UIADD3 UR6, UPT, UPT, UR23, 0x110, URZ ;  /* 0x0000011017067890 */ /* 0x004fe4000fffe0ff */
[----:B------:R-:W-:Y:S01]  /*3d60*/  UISETP.NE.AND UP0, UPT, UR5, 0x4, UPT ;  /* 0x000000040500788c */ /* 0x000fe2000bf05270 */
[----:B-1----:R-:W-:Y:S02]  /*3d70*/  SEL R0, RZ, 0x1, P0 ;  /* 0x00000001ff007807 */ /* 0x002fe40000000000 */
[----:B------:R-:W-:Y:S01]  /*3d80*/  SEL R10, R10, RZ, P0 ;  /* 0x000000ff0a0a7207 */ /* 0x000fe20000000000 */
[----:B------:R-:W-:Y:S01]  /*3d90*/  USEL UR7, URZ, 0x1, UP0 ;  /* 0x00000001ff077887 */ /* 0x000fe20008000000 */
[----:B------:R-:W-:Y:S01]  /*3da0*/  LOP3.LUT R9, R9, R0, RZ, 0x3c, !PT ;  /* 0x0000000009097212 */ /* 0x000fe200078e3cff */
[----:B------:R-:W-:Y:S01]  /*3db0*/  USEL UR22, UR5, URZ, UP0 ;  /* 0x000000ff05167287 */ /* 0x000fe20008000000 */
[----:B------:R1:W-:Y:S03]  /*3dc0*/  UTCBAR [UR6], URZ ;  /* 0x000000ff060073e9 */ /* 0x0003e600080000ff */
[----:B------:R-:W-:Y:S01]  /*3dd0*/  LOP3.LUT R11, R11, UR7, RZ, 0x3c, !PT ;  /* 0x000000070b0b7c12 */ /* 0x000fe2000f8e3cff */
[----:B------:R-:W-:Y:S07]  /*3de0*/  @P1 BRA `(.L_x_75) ;  /* 0xfffffff800b41947 */ /* 0x000fee000383ffff */
[----:B------:R-:W2:Y:S01]  /*3df0*/  S2UR UR8, SR_CgaCtaId ;  /* 0x00000000000879c3 */ /* 0x000ea20000008800 */
[----:B------:R-:W-:Y:S01]  /*3e00*/  ELECT P0, URZ, PT ;  /* 0x0000000000ff782f */ /* 0x000fe20003800000 */
[----:B------:R-:W-:Y:S01]  /*3e10*/  IMAD.MOV.U32 R0, RZ, RZ, 0x1 ;  /* 0x00000001ff007424 */ /* 0x000fe200078e00ff */
[----:B------:R-:W-:Y:S01]  /*3e20*/  UIADD3 UR18, UPT, UPT, UR18, 0x130, URZ ;  /* 0x0000013012127890 */ /* 0x000fe2000fffe0ff */
[----:B------:R-:W-:Y:S01]  /*3e30*/  SHF.L.U32 R3, R11, 0x1f, RZ ;  /* 0x0000001f0b037819 */ /* 0x000fe200000006ff */
[----:B------:R-:W-:-:S03]  /*3e40*/  UMOV UR4, 0x40 ;  /* 0x0000004000047882 */ /* 0x000fc60000000000 */
[----:B------:R-:W-:Y:S01]  /*3e50*/  UVIRTCOUNT.DEALLOC.SMPOOL 0x80 ;  /* 0x000000800000784c */ /* 0x000fe20000000000 */
[----:B--2---:R-:W-:Y:S02]  /*3e60*/  ULEA UR8, UR8, UR4, 0x18 ;  /* 0x0000000408087291 */ /* 0x004fe4000f8ec0ff */
[----:B------:R-:W-:-:S07]  /*3e70*/  ULEA UR4, UR22, UR18, 0x3 ;  /* 0x0000001216047291 */ /* 0x000fce000f8e18ff */
[----:B------:R2:W-:Y:S02]  /*3e80*/  @P0 STS.U8 [UR8+0x1c], R0 ;  /* 0x00001c00ff000988 */ /* 0x0005e40008000008 */
[----:B------:R-:W4:Y:S02]  /*3e90*/  SYNCS.PHASECHK.TRANS64.TRYWAIT P0, [UR4], R3 ;  /* 0x00000003ff0075a7 */ /* 0x000f240008001104 */
[----:B--2-4-:R-:W-:Y:S05]  /*3ea0*/  @!P0 BRA `(.L_x_76) ;  /* 0x0000005c006c8947 */ /* 0x014fea0003800000 */
.L_x_164:
[----:B------:R-:W-:-:S04]  /*3eb0*/  UIADD3 UR4, UPT, UPT, UR22, 0x1, URZ ;  /* 0x0000000116047890 */ /* 0x000fc8000fffe0ff */
[----:B------:R-:W-:-:S04]  /*3ec0*/  UISETP.NE.AND UP0, UPT, UR4, 0x4, UPT ;  /* 0x000000040400788c */ /* 0x000fc8000bf05270 */
[----:B-1----:R-:W-:Y:S02]  /*3ed0*/  USEL UR6, URZ, 0x1, UP0 ;  /* 0x00000001ff067887 */ /* 0x002fe40008000000 */
[----:B------:R-:W-:-:S04]  /*3ee0*/  USEL UR4, UR4, URZ, UP0 ;  /* 0x000000ff04047287 */ /* 0x000fc80008000000 */
[----:B------:R-:W-:Y:S01]  /*3ef0*/  ULEA UR5, UR4, UR18, 0x3 ;  /* 0x0000001204057291 */ /* 0x000fe2000f8e18ff */
[----:B------:R-:W-:-:S04]  /*3f00*/  LOP3.LUT R2, R11, UR6, RZ, 0x3c, !PT ;  /* 0x000000060b027c12 */ /* 0x000fc8000f8e3cff */
[----:B--2---:R-:W-:-:S04]  /*3f10*/  SHF.L.U32 R3, R2, 0x1f, RZ ;  /* 0x0000001f02037819 */ /* 0x004fc800000006ff */
[----:B------:R-:W1:Y:S02]  /*3f20*/  SYNCS.PHASECHK.TRANS64.TRYWAIT P0, [UR5], R3 ;  /* 0x00000003ff0075a7 */ /* 0x000e640008001105 */
[----:B-1----:R-:W-:Y:S05]  /*3f30*/  @!P0 BRA `(.L_x_77) ;  /* 0x0000005c00608947 */ /* 0x002fea0003800000 */
.L_x_166:
        /* <DEDUP_REMOVED lines=9> */
.L_x_168:
[----:B------:R-:W-:-:S04]  /*3fd0*/  UIADD3 UR4, UPT, UPT, UR4, 0x1, URZ ;  /* 0x0000000104047890 */ /* 0x000fc8000fffe0ff */
[----:B------:R-:W-:-:S04]  /*3fe0*/  UISETP.NE.AND UP0, UPT, UR4, 0x4, UPT ;  /* 0x000000040400788c */ /* 0x000fc8000bf05270 */
[----:B------:R-:W-:Y:S02]  /*3ff0*/  USEL UR5, URZ, 0x1, UP0 ;  /* 0x00000001ff057887 */ /* 0x000fe40008000000 */
[----:B------:R-:W-:-:S04]  /*4000*/  USEL UR4, UR4, URZ, UP0 ;  /* 0x000000ff04047287 */ /* 0x000fc80008000000 */
[----:B------:R-:W-:Y:S01]  /*4010*/  ULEA UR4, UR4, UR18, 0x3 ;  /* 0x0000001204047291 */ /* 0x000fe2000f8e18ff */
[----:B-1----:R-:W-:-:S04]  /*4020*/  LOP3.LUT R3, R2, UR5, RZ, 0x3c, !PT ;  /* 0x0000000502037c12 */ /* 0x002fc8000f8e3cff */
[----:B------:R-:W-:-:S04]  /*4030*/  SHF.L.U32 R3, R3, 0x1f, RZ ;  /* 0x0000001f03037819 */ /* 0x000fc800000006ff */
[----:B------:R-:W1:Y:S02]  /*4040*/  SYNCS.PHASECHK.TRANS64.TRYWAIT P0, [UR4], R3 ;  /* 0x00000003ff0075a7 */ /* 0x000e640008001104 */
[----:B-1----:R-:W-:Y:S05]  /*4050*/  @!P0 BRA `(.L_x_79) ;  /* 0x0000005c00488947 */ /* 0x002fea0003800000 */
.L_x_170:
[----:B------:R-:W-:Y:S01]  /*4060*/  NOP ;  /* 0x0000000000007918 */ /* 0x000fe20000000000 */
[----:B-1----:R-:W1:Y:S01]  /*4070*/  LDS R0, [UR8+0x14] ;  /* 0x00001408ff007984 */ /* 0x002e620008000800 */
[----:B------:R-:W-:Y:S01]  /*4080*/  ULOP3.LUT UR4, UR30, 0xffff, URZ, 0xc0, !UPT ;  /* 0x0000ffff1e047892 */ /* 0x000fe2000f8ec0ff */
[----:B------:R-:W-:Y:S01]  /*4090*/  UMOV UR5, 0xffff ;  /* 0x0000ffff00057882 */ /* 0x000fe20000000000 */
[----:B------:R-:W-:Y:S02]  /*40a0*/  UMOV UR6, 0x1 ;  /* 0x0000000100067882 */ /* 0x000fe40000000000 */
[----:B------:R-:W-:-:S04]  /*40b0*/  USHF.R.U32.HI UR4, URZ, 0x5, UR4 ;  /* 0x00000005ff047899 */ /* 0x000fc80008011604 */
[----:B------:R-:W-:Y:S02]  /*40c0*/  USHF.L.U32 UR5, UR5, UR4, URZ ;  /* 0x0000000405057299 */ /* 0x000fe400080006ff */
[----:B------:R-:W-:-:S04]  /*40d0*/  USHF.L.U32 UR4, UR6, UR4, URZ ;  /* 0x0000000406047299 */ /* 0x000fc800080006ff */
[----:B-1----:R-:W-:-:S04]  /*40e0*/  LOP3.LUT R0, R0, UR5, RZ, 0xc0, !PT ;  /* 0x0000000500007c12 */ /* 0x002fc8000f8ec0ff */
[----:B------:R-:W-:-:S13]  /*40f0*/  ISETP.NE.AND P0, PT, R0, UR5, PT ;  /* 0x0000000500007c0c */ /* 0x000fda000bf05270 */
[----:B------:R-:W-:Y:S05]  /*4100*/  @P0 BRA `(.L_x_80) ;  /* 0x0000000000580947 */ /* 0x000fea0003800000 */
[----:B------:R-:W1:Y:S02]  /*4110*/  LDS R0, [UR8+0x18] ;  /* 0x00001808ff007984 */ /* 0x000e640008000800 */
[----:B-1----:R-:W-:-:S04]  /*4120*/  LOP3.LUT R0, R0, UR4, RZ, 0xc0, !PT ;  /* 0x0000000400007c12 */ /* 0x002fc8000f8ec0ff */
[----:B------:R-:W-:-:S13]  /*4130*/  ISETP.NE.AND P0, PT, R0, UR4, PT ;  /* 0x0000000400007c0c */ /* 0x000fda000bf05270 */
[----:B------:R-:W-:Y:S05]  /*4140*/  @P0 BRA `(.L_x_81) ;  /* 0x00000000003c0947 */ /* 0x000fea0003800000 */
[----:B------:R-:W1:Y:S01]  /*4150*/  S2R R2, SR_LANEID ;  /* 0x0000000000027919 */ /* 0x000e620000000000 */
[----:B------:R-:W-:Y:S01]  /*4160*/  ULOP3.LUT UR5, URZ, UR5, URZ, 0x33, !UPT ;  /* 0x00000005ff057292 */ /* 0x000fe2000f8e33ff */
[----:B------:R-:W-:Y:S01]  /*4170*/  LOP3.LUT R4, RZ, UR4, RZ, 0x33, !PT ;  /* 0x00000004ff047c12 */ /* 0x000fe2000f8e33ff */
[----:B------:R-:W-:Y:S02]  /*4180*/  VOTEU.ANY UR4, UPT, PT ;  /* 0x0000000000047886 */ /* 0x000fe400038e0100 */
[----:B------:R-:W-:Y:S01]  /*4190*/  UFLO.U32 UR4, UR4 ;  /* 0x00000004000472bd */ /* 0x000fe200080e0000 */
[----:B------:R-:W2:Y:S01]  /*41a0*/  REDUX UR6, R4 ;  /* 0x00000000040673c4 */ /* 0x000ea20000000000 */
[----:B------:R-:W-:-:S06]  /*41b0*/  IMAD.U32 R0, RZ, RZ, UR5 ;  /* 0x00000005ff007e24 */ /* 0x000fcc000f8e00ff */
[----:B------:R4:W-:Y:S01]  /*41c0*/  UTCATOMSWS.AND URZ, UR5 ;  /* 0x0000000500ff79e3 */ /* 0x0009e20008000000 */
[----:B------:R-:W3:Y:S01]  /*41d0*/  REDUX UR7, R0 ;  /* 0x00000000000773c4 */ /* 0x000ee20000000000 */
[----:B-1----:R-:W-:Y:S01]  /*41e0*/  ISETP.EQ.U32.AND P0, PT, R2, UR4, PT ;  /* 0x0000000402007c0c */ /* 0x002fe2000bf02070 */
[----:B--2---:R-:W-:Y:S01]  /*41f0*/  IMAD.U32 R2, RZ, RZ, UR6 ;  /* 0x00000006ff027e24 */ /* 0x004fe2000f8e00ff */
[----:B---3--:R-:W-:-:S11]  /*4200*/  MOV R3, UR7 ;  /* 0x0000000700037c02 */ /* 0x008fd60008000f00 */
[----:B------:R4:W-:Y:S04]  /*4210*/  @P0 ATOMS.AND RZ, [UR8+0x14], R3 ;  /* 0x00001403ffff098c */ /* 0x0009e8000a800008 */
[----:B------:R4:W-:Y:S01]  /*4220*/  @P0 ATOMS.AND RZ, [UR8+0x18], R2 ;  /* 0x00001802ffff098c */ /* 0x0009e2000a800008 */
[----:B------:R-:W-:Y:S05]  /*4230*/  BRA `(.L_x_82) ;  /* 0x0000000000147947 */ /* 0x000fea0003800000 */
.L_x_81:
[----:B------:R-:W-:Y:S02]  /*4240*/  MOV R2, 0x4260 ;  /* 0x0000426000027802 */ /* 0x000fe40000000f00 */
[----:B---3-5:R-:W-:Y:S05]  /*4250*/  CALL.REL.NOINC `($__internal_0_$__cuda_sm10x_tcgen05_guardrail_trap_col_being_dealloced_not_returned_by_alloc) ;  /* 0x0000005c00787944 */ /* 0x028fea0003c00000 */
[----:B------:R-:W-:Y:S05]  /*4260*/  BRA `(.L_x_82) ;  /* 0x0000000000087947 */ /* 0x000fea0003800000 */
.L_x_80:
[----:B------:R-:W-:Y:S02]  /*4270*/  MOV R2, 0x4290 ;  /* 0x0000429000027802 */ /* 0x000fe40000000f00 */
[----:B---3-5:R-:W-:Y:S05]  /*4280*/  CALL.REL.NOINC `($__internal_2_$__cuda_sm10x_tcgen05_guardrail_trap_unallocated_columns_being_dealloced) ;  /* 0x0000005c00847944 */ /* 0x028fea0003c00000 */
.L_x_82:
[----:B------:R-:W-:Y:S01]  /*4290*/  NOP ;  /* 0x0000000000007918 */ /* 0x000fe20000000000 */
[----:B----4-:R-:W-:Y:S05]  /*42a0*/  EXIT ;  /* 0x000000000000794d */ /* 0x010fea0003800000 */
.L_x_64:
[----:B------:R-:W-:-:S09]  /*42b0*/  UISETP.NE.OR UP0, UPT, UR20, 0x3, !UP3 ;  /* 0x000000031400788c */ /* 0x000fd2000df05670 */
[----:B------:R-:W-:Y:S05]  /*42c0*/  BRA.U UP0, `(.L_x_83) ;  /* 0x00000011003c7547 */ /* 0x000fea000b800000 */
[----:B------:R-:W1:Y:S01]  /*42d0*/  LDCU.64 UR4, c[0x0][0x888] ;  /* 0x00011100ff0477ac */ /* 0x000e620008000a00 */
[----:B------:R-:W2:Y:S01]  /*42e0*/  LDC.64 R12, c[0x0][0x348] ;  /* 0x0000d200ff0c7b82 */ /* 0x000ea20000000a00 */
[----:B------:R-:W-:Y:S02]  /*42f0*/  HFMA2 R9, -RZ, RZ, 0, 0 ;  /* 0x00000000ff097431 */ /* 0x000fe400000001ff */
[----:B------:R-:W-:Y:S01]  /*4300*/  IMAD.MOV.U32 R11, RZ, RZ, 0x1 ;  /* 0x00000001ff0b7424 */ /* 0x000fe200078e00ff */
[----:B------:R-:W3:Y:S01]  /*4310*/  LDCU UR43, c[0x0][0x370] ;  /* 0x00006e00ff2b77ac */ /* 0x000ee20008000800 */
[----:B------:R-:W-:Y:S01]  /*4320*/  IMAD.MOV.U32 R10, RZ, RZ, RZ ;  /* 0x000000ffff0a7224 */ /* 0x000fe200078e00ff */
[----:B------:R-:W-:Y:S01]  /*4330*/  MOV R8, 0x5800 ;  /* 0x0000580000087802 */ /* 0x000fe20000000f00 */
[----:B------:R-:W3:Y:S01]  /*4340*/  LDCU.128 UR48, c[0x0][0xb10] ;  /* 0x00016200ff3077ac */ /* 0x000ee20008000c00 */
[----:B------:R-:W4:Y:S01]  /*4350*/  LDCU UR37, c[0x0][0x374] ;  /* 0x00006e80ff2577ac */ /* 0x000f220008000800 */
[----:B------:R-:W4:Y:S01]  /*4360*/  LDCU.64 UR40, c[0x0][0x890] ;  /* 0x00011200ff2877ac */ /* 0x000f220008000a00 */
[----:B-1----:R-:W-:Y:S01]  /*4370*/  UISETP.NE.U32.AND UP0, UPT, UR4, URZ, UPT ;  /* 0x000000ff0400728c */ /* 0x002fe2000bf05070 */
[----:B------:R-:W1:Y:S01]  /*4380*/  LDCU UR15, c[0x0][0xb0c] ;  /* 0x00016180ff0f77ac */ /* 0x000e620008000800 */
[----:B------:R-:W1:Y:S01]  /*4390*/  LDCU UR53, c[0x0][0xb20] ;  /* 0x00016400ff3577ac */ /* 0x000e620008000800 */
[----:B------:R-:W1:Y:S01]  /*43a0*/  LDCU UR4, c[0x0][0xb30] ;  /* 0x00016600ff0477ac */ /* 0x000e620008000800 */
[----:B---3--:R-:W-:-:S02]  /*43b0*/  UIMAD.WIDE.U32 UR8, UR43, UR48, URZ ;  /* 0x000000302b0872a5 */ /* 0x008fc4000f8e00ff */
[----:B----4-:R-:W-:Y:S02]  /*43c0*/  UIMAD.WIDE.U32 UR10, UR37, UR51, URZ ;  /* 0x00000033250a72a5 */ /* 0x010fe4000f8e00ff */
[----:B------:R-:W-:Y:S02]  /*43d0*/  UISETP.NE.AND.EX UP6, UPT, UR5, URZ, UPT, UP0 ;  /* 0x000000ff0500728c */ /* 0x000fe4000bfc5300 */
[----:B------:R-:W-:Y:S02]  /*43e0*/  UISETP.NE.AND UP0, UPT, UR42, 0x1, UPT ;  /* 0x000000012a00788c */ /* 0x000fe4000bf05270 */
[----:B------:R-:W-:Y:S01]  /*43f0*/  UISETP.NE.U32.AND UP0, UPT, UR40, URZ, UPT ;  /* 0x000000ff2800728c */ /* 0x000fe2000bf05070 */
[----:B------:R-:W-:Y:S01]  /*4400*/  UMOV UR6, 0x400 ;  /* 0x0000040000067882 */ /* 0x000fe20000000000 */
[----:B------:R-:W-:Y:S01]  /*4410*/  UMOV UR8, UR9 ;  /* 0x0000000900087c82 */ /* 0x000fe20008000000 */
[----:B------:R-:W-:Y:S01]  /*4420*/  UMOV UR45, UR11 ;  /* 0x0000000b002d7c82 */ /* 0x000fe20008000000 */
[----:B------:R-:W-:-:S02]  /*4430*/  USEL UR52, URZ, 0x1, UP4 ;  /* 0x00000001ff347887 */ /* 0x000fc4000a000000 */
[----:B------:R-:W-:Y:S02]  /*4440*/  UISETP.GE.AND UP3, UPT, UR42, 0x1, UPT ;  /* 0x000000012a00788c */ /* 0x000fe4000bf66270 */
[----:B------:R-:W-:Y:S01]  /*4450*/  UISETP.NE.AND.EX UP5, UPT, UR41, URZ, UPT, UP0 ;  /* 0x000000ff2900728c */ /* 0x000fe2000bfa5300 */
[----:B------:R-:W-:Y:S01]  /*4460*/  UMOV UR21, URZ ;  /* 0x000000ff00157c82 */ /* 0x000fe20008000000 */
[----:B------:R-:W-:Y:S01]  /*4470*/  UPLOP3.LUT UP1, UPT, UPT, UPT, UPT, 0x40, 0x4 ;  /* 0x000000000004789c */ /* 0x000fe20003f2e870 */
[----:B------:R-:W3:Y:S01]  /*4480*/  LDCU.64 UR22, c[0x0][0xb28] ;  /* 0x00016500ff1677ac */ /* 0x000ee20008000a00 */
[----:B------:R-:W-:Y:S02]  /*4490*/  ULEA UR6, UR44, UR6, 0x18 ;  /* 0x000000062c067291 */ /* 0x000fe4000f8ec0ff */
[----:B-1----:R-:W-:Y:S02]  /*44a0*/  UISETP.NE.AND UP3, UPT, UR15, 0x1, UPT ;  /* 0x000000010f00788c */ /* 0x002fe4000bf65270 */
[----:B------:R-:W-:-:S02]  /*44b0*/  USHF.R.U32.HI UR46, URZ, UR49, UR8 ;  /* 0x00000031ff2e7299 */ /* 0x000fc40008011608 */
[----:B------:R-:W-:Y:S02]  /*44c0*/  USHF.R.U32.HI UR45, URZ, UR53, UR45 ;  /* 0x00000035ff2d7299 */ /* 0x000fe4000801162d */
[----:B------:R-:W-:Y:S02]  /*44d0*/  UISETP.NE.AND UP0, UPT, UR50, 0x1, UPT ;  /* 0x000000013200788c */ /* 0x000fe4000bf05270 */
[----:B--2---:R-:W-:-:S11]  /*44e0*/  UISETP.NE.AND UP4, UPT, UR4, 0x1, UPT ;  /* 0x000000010400788c */ /* 0x004fd6000bf85270 */
.L_x_91:
[C---:B------:R-:W-:Y:S02]  /*44f0*/  LEA R3, R10.reuse, UR6, 0x3 ;  /* 0x000000060a037c11 */ /* 0x040fe4000f8e18ff */
[----:B------:R-:W-:Y:S02]  /*4500*/  SHF.L.U32 R0, R9, 0x1f, RZ ;  /* 0x0000001f09007819 */ /* 0x000fe400000006ff */
[----:B------:R-:W-:Y:S02]  /*4510*/  LEA R5, R10, UR6, 0x4 ;  /* 0x000000060a057c11 */ /* 0x000fe4000f8e20ff */
[----:B-1----:R-:W1:Y:S02]  /*4520*/  SYNCS.PHASECHK.TRANS64.TRYWAIT P0, [R3+URZ+0xf0], R0 ;  /* 0x0000f000030075a7 */ /* 0x002e6400080011ff */
[----:B-1----:R-:W-:Y:S05]  /*4530*/  @!P0 BRA `(.L_x_84) ;  /* 0x0000005800288947 */ /* 0x002fea0003800000 */
.L_x_171:
        /* <DEDUP_REMOVED lines=8> */
[----:B--2---:R-:W-:Y:S11]  /*45c0*/  LOP3.LUT P0, RZ, R6, 0x1, RZ, 0xc0, !PT ;  /* 0x0000000106ff7812 */ /* 0x004ff6000780c0ff */
[----:B------:R-:W-:Y:S02]  /*45d0*/  @!UPT UIADD3 URZ, UPT, UPT, URZ, URZ, URZ ;  /* 0x000000fffffff290 */ /* 0x000fe4000fffe0ff */
[----:B----4-:R-:W-:Y:S01]  /*45e0*/  VOTEU.ANY UP3, P0 ;  /* 0x0000000000ff7886 */ /* 0x010fe20000060100 */
[----:B------:R-:W-:Y:S11]  /*45f0*/  PLOP3.LUT P0, PT, PT, PT, UP3, 0x80, 0x8 ;  /* 0x000000000008781c */ /* 0x000ff60003f0f038 */
[----:B------:R-:W-:Y:S02]  /*4600*/  @!UPT UIADD3 URZ, UPT, UPT, URZ, URZ, URZ ;  /* 0x000000fffffff290 */ /* 0x000fe4000fffe0ff */
[----:B-1----:R-:W-:Y:S02]  /*4610*/  @P0 SHF.R.U32.HI R0, RZ, 0x10, R5 ;  /* 0x00000010ff000819 */ /* 0x002fe40000011605 */
[----:B------:R-:W-:Y:S02]  /*4620*/  @P0 MOV R2, R4 ;  /* 0x0000000400020202 */ /* 0x000fe40000000f00 */
[----:B------:R-:W-:Y:S01]  /*4630*/  @P0 R2UR UR4, R0 ;  /* 0x00000000000402ca */ /* 0x000fe200000e0000 */
[----:B------:R-:W-:Y:S01]  /*4640*/  VIADD R0, R3, 0x100 ;  /* 0x0000010003007836 */ /* 0x000fe20000000000 */
[----:B------:R-:W-:Y:S02]  /*4650*/  @P0 LOP3.LUT R4, R5, 0xffff, RZ, 0xc0, !PT ;  /* 0x0000ffff05040812 */ /* 0x000fe400078ec0ff */
[----:B------:R-:W-:Y:S02]  /*4660*/  @P0 R2UR UR7, R2 ;  /* 0x00000000020702ca */ /* 0x000fe400000e0000 */
[----:B------:R-:W-:Y:S02]  /*4670*/  PRMT R0, RZ, 0x654, R0 ;  /* 0x00000654ff007816 */ /* 0x000fe40000000000 */
[----:B------:R-:W-:Y:S02]  /*4680*/  @P0 R2UR UR5, R4 ;  /* 0x00000000040502ca */ /* 0x000fe400000e0000 */
[----:B------:R1:W-:Y:S03]  /*4690*/  SYNCS.ARRIVE.TRANS64.RED.A1T0 RZ, [R0+URZ], RZ ;  /* 0x000000ff00ff79a7 */ /* 0x0003e600081004ff */
[----:B------:R-:W-:Y:S04]  /*46a0*/  @UP3 UMOV UR29, UR4 ;  /* 0x00000004001d3c82 */ /* 0x000fe80008000000 */
[----:B------:R-:W-:Y:S04]  /*46b0*/  @UP3 UMOV UR14, UR7 ;  /* 0x00000007000e3c82 */ /* 0x000fe80008000000 */
[----:B------:R-:W-:Y:S01]  /*46c0*/  @UP3 UMOV UR13, UR5 ;  /* 0x00000005000d3c82 */ /* 0x000fe20008000000 */
[----:B------:R-:W-:Y:S05]  /*46d0*/  BRA.U !UP0, `(.L_x_85) ;  /* 0x0000000108c07547 */ /* 0x000fea000b800000 */
[----:B------:R-:W-:Y:S02]  /*46e0*/  UIMAD.WIDE.U32 UR10, UR13, UR51, URZ ;  /* 0x000000330d0a72a5 */ /* 0x000fe4000f8e00ff */
[----:B------:R-:W-:Y:S02]  /*46f0*/  UP2UR UR12, UPR, URZ, 0x4 ;  /* 0x00000004ff0c7883 */ /* 0x000fe40008000000 */
[----:B------:R-:W-:Y:S02]  /*4700*/  UISETP.NE.AND UP2, UPT, UR50, 0x1, UPT ;  /* 0x000000013200788c */ /* 0x000fe4000bf45270 */
[----:B------:R-:W-:Y:S02]  /*4710*/  UIMAD.WIDE.U32 UR16, UR14, UR48, URZ ;  /* 0x000000300e1072a5 */ /* 0x000fe4000f8e00ff */
[----:B------:R-:W-:Y:S02]  /*4720*/  USEL UR4, UR37, UR45, !UP2 ;  /* 0x0000002d25047287 */ /* 0x000fe4000d000000 */
[----:B------:R-:W-:Y:S02]  /*4730*/  UISETP.NE.AND UP0, UPT, UR15, 0x1, UPT ;  /* 0x000000010f00788c */ /* 0x000fe4000bf05270 */
[----:B------:R-:W-:Y:S02]  /*4740*/  UP2UR UR20, UPR, URZ, 0x2 ;  /* 0x00000002ff147883 */ /* 0x000fe40008000000 */
[----:B------:R-:W-:Y:S02]  /*4750*/  UISETP.NE.AND UP1, UPT, UR42, 0x1, UPT ;  /* 0x000000012a00788c */ /* 0x000fe4000bf25270 */
[----:B---3--:R-:W-:Y:S02]  /*4760*/  UIMAD.WIDE.U32 UR18, UR4, UR22, URZ ;  /* 0x00000016041272a5 */ /* 0x008fe4000f8e00ff */
[----:B------:R-:W-:Y:S01]  /*4770*/  USEL UR8, UR43, UR46, !UP0 ;  /* 0x0000002e2b087287 */ /* 0x000fe2000c000000 */
[----:B------:R-:W-:Y:S02]  /*4780*/  UMOV UR5, UR11 ;  /* 0x0000000b00057c82 */ /* 0x000fe40008000000 */
[----:B------:R-:W-:Y:S02]  /*4790*/  USHF.R.U32.HI UR7, URZ, UR53, UR5 ;  /* 0x00000035ff077299 */ /* 0x000fe40008011605 */
[----:B------:R-:W-:Y:S02]  /*47a0*/  UIMAD.WIDE.U32 UR24, UR8, UR22, URZ ;  /* 0x00000016081872a5 */ /* 0x000fe4000f8e00ff */
[----:B------:R-:W-:Y:S02]  /*47b0*/  USEL UR7, UR13, UR7, !UP2 ;  /* 0x000000070d077287 */ /* 0x000fe4000d000000 */
[----:B------:R-:W-:Y:S02]  /*47c0*/  UISETP.NE.AND UP2, UPT, UR12, URZ, UPT ;  /* 0x000000ff0c00728c */ /* 0x000fe4000bf45270 */
[----:B------:R-:W-:Y:S01]  /*47d0*/  UIMAD.WIDE.U32 UR10, UR7, UR22, URZ ;  /* 0x00000016070a72a5 */ /* 0x000fe2000f8e00ff */
[----:B------:R-:W-:Y:S02]  /*47e0*/  UMOV UR5, UR17 ;  /* 0x0000001100057c82 */ /* 0x000fe40008000000 */
[----:B------:R-:W-:Y:S03]  /*47f0*/  USHF.R.U32.HI UR9, URZ, UR49, UR5 ;  /* 0x00000031ff097299 */ /* 0x000fe60008011605 */
[----:B------:R-:W-:Y:S02]  /*4800*/  UMOV UR5, UR19 ;  /* 0x0000001300057c82 */ /* 0x000fe40008000000 */
[----:B------:R-:W-:Y:S03]  /*4810*/  @UP1 USHF.R.U32.HI UR4, URZ, UR23, UR5 ;  /* 0x00000017ff041299 */ /* 0x000fe60008011605 */
[----:B------:R-:W-:Y:S01]  /*4820*/  UMOV UR5, UR25 ;  /* 0x0000001900057c82 */ /* 0x000fe20008000000 */
[----:B------:R-:W-:Y:S02]  /*4830*/  UIMAD UR4, UR42, UR4, URZ ;  /* 0x000000042a0472a4 */ /* 0x000fe4000f8e02ff */
[----:B------:R-:W-:Y:S02]  /*4840*/  @UP1 USHF.R.U32.HI UR8, URZ, UR23, UR5 ;  /* 0x00000017ff081299 */ /* 0x000fe40008011605 */
[----:B------:R-:W-:Y:S02]  /*4850*/  USEL UR5, UR14, UR9, !UP0 ;  /* 0x000000090e057287 */ /* 0x000fe4000c000000 */
[----:B------:R-:W-:Y:S02]  /*4860*/  UIMAD UR9, UR42, UR8, URZ ;  /* 0x000000082a0972a4 */ /* 0x000fe4000f8e02ff */
[----:B------:R-:W-:Y:S03]  /*4870*/  UISETP.GE.AND UP0, UPT, UR7, UR4, UPT ;  /* 0x000000040700728c */ /* 0x000fe6000bf06270 */
[----:B------:R-:W-:Y:S01]  /*4880*/  UMOV UR4, UR11 ;  /* 0x0000000b00047c82 */ /* 0x000fe20008000000 */
[----:B------:R-:W-:Y:S02]  /*4890*/  UISETP.GE.OR UP0, UPT, UR5, UR9, UP0 ;  /* 0x000000090500728c */ /* 0x000fe40008706670 */
[----:B------:R-:W-:Y:S02]  /*48a0*/  USHF.R.U32.HI UR4, URZ, UR23, UR4 ;  /* 0x00000017ff047299 */ /* 0x000fe40008011604 */
[----:B------:R-:W-:Y:S02]  /*48b0*/  UIMAD.WIDE.U32 UR10, UR5, UR22, URZ ;  /* 0x00000016050a72a5 */ /* 0x000fe4000f8e00ff */
[----:B------:R-:W-:Y:S04]  /*48c0*/  USEL UR12, UR7, UR4, !UP1 ;  /* 0x00000004070c7287 */ /* 0x000fe8000c800000 */
[----:B------:R-:W-:Y:S01]  /*48d0*/  UIADD3 UR9, UPT, UPT, -UR12, URZ, URZ ;  /* 0x000000ff0c097290 */ /* 0x000fe2000fffe1ff */
[----:B------:R-:W-:Y:S02]  /*48e0*/  @!UP0 UMOV UR4, UR11 ;  /* 0x0000000b00048c82 */ /* 0x000fe40008000000 */
[----:B------:R-:W-:Y:S02]  /*48f0*/  @!UP0 USHF.R.U32.HI UR4, URZ, UR23, UR4 ;  /* 0x00000017ff048299 */ /* 0x000fe40008011604 */
[----:B------:R-:W-:Y:S02]  /*4900*/  UIMAD UR9, UR42, UR9, UR7 ;  /* 0x000000092a0972a4 */ /* 0x000fe4000f8e0207 */
[----:B------:R-:W-:Y:S02]  /*4910*/  @!UP0 USEL UR4, UR5, UR4, !UP1 ;  /* 0x0000000405048287 */ /* 0x000fe4000c800000 */
[----:B------:R-:W-:Y:S02]  /*4920*/  UISETP.NE.AND UP1, UPT, UR20, URZ, UPT ;  /* 0x000000ff1400728c */ /* 0x000fe4000bf25270 */
[----:B------:R-:W-:Y:S02]  /*4930*/  @!UP0 UIMAD UR8, UR8, UR9, UR4 ;  /* 0x00000009080882a4 */ /* 0x000fe4000f8e0204 */
[----:B------:R-:W-:Y:S02]  /*4940*/  @!UP0 UIADD3 UR10, UPT, UPT, UR12, -UR4, URZ ;  /* 0x800000040c0a8290 */ /* 0x000fe4000fffe0ff */
[----:B------:R-:W-:Y:S02]  /*4950*/  UIADD3 UR9, UPT, UPT, -UR7, URZ, URZ ;  /* 0x000000ff07097290 */ /* 0x000fe4000fffe1ff */
[----:B------:R-:W-:Y:S02]  /*4960*/  UIADD3 UR4, UPT, UPT, -UR5, URZ, URZ ;  /* 0x000000ff05047290 */ /* 0x000fe4000fffe1ff */
[----:B------:R-:W-:Y:S03]  /*4970*/  @!UP0 UIMAD UR7, UR10, UR42, UR5 ;  /* 0x0000002a0a0782a4 */ /* 0x000fe6000f8e0205 */
[----:B------:R-:W-:Y:S01]  /*4980*/  @!UP0 UMOV UR5, UR8 ;  /* 0x0000000800058c82 */ /* 0x000fe20008000000 */
[----:B------:R-:W-:Y:S02]  /*4990*/  UIMAD UR8, UR15, UR4, UR14 ;  /* 0x000000040f0872a4 */ /* 0x000fe4000f8e020e */
[----:B------:R-:W-:Y:S02]  /*49a0*/  UIMAD UR4, UR50, UR9, UR13 ;  /* 0x00000009320472a4 */ /* 0x000fe4000f8e020d */
[----:B------:R-:W-:Y:S02]  /*49b0*/  UIMAD UR14, UR5, UR15, UR8 ;  /* 0x0000000f050e72a4 */ /* 0x000fe4000f8e0208 */
[----:B------:R-:W-:Y:S11]  /*49c0*/  UIMAD UR13, UR7, UR50, UR4 ;  /* 0x00000032070d72a4 */ /* 0x000ff6000f8e0204 */
[----:B------:R-:W-:Y:S01]  /*49d0*/  @!UPT UIADD3 URZ, UPT, UPT, URZ, URZ, URZ ;  /* 0x000000fffffff290 */ /* 0x000fe2000fffe0ff */
.L_x_85:
[----:B------:R-:W2:Y:S01]  /*49e0*/  @!UP4 LDCU.128 UR16, c[0x0][0xb10] ;  /* 0x00016200ff10c7ac */ /* 0x000ea20008000c00 */
[----:B------:R-:W-:Y:S04]  /*49f0*/  ISETP.NE.U32.AND P0, PT, RZ, UR40, PT ;  /* 0x00000028ff007c0c */ /* 0x000fe8000bf05070 */
[----:B------:R-:W-:Y:S01]  /*4a00*/  ISETP.NE.AND.EX P0, PT, RZ, UR41, PT, P0 ;  /* 0x00000029ff007c0c */ /* 0x000fe2000bf05300 */
[----:B------:R-:W4:Y:S01]  /*4a10*/  @!UP4 LDCU UR5, c[0x0][0xb0c] ;  /* 0x00016180ff05c7ac */ /* 0x000f220008000800 */
[----:B--2---:R-:W-:Y:S02]  /*4a20*/  UIMAD.WIDE.U32 UR8, UR14, UR16, URZ ;  /* 0x000000100e0872a5 */ /* 0x004fe4000f8e00ff */
[----:B------:R-:W-:Y:S05]  /*4a30*/  UIMAD.WIDE.U32 UR10, UR13, UR19, URZ ;  /* 0x000000130d0a72a5 */ /* 0x000fea000f8e00ff */
[----:B------:R-:W-:Y:S01]  /*4a40*/  @!UP4 UMOV UR4, UR9 ;  /* 0x000000090004cc82 */ /* 0x000fe20008000000 */
[----:B----4-:R-:W-:Y:S02]  /*4a50*/  @!UP4 UISETP.NE.AND UP0, UPT, UR5, 0x1, UPT ;  /* 0x000000010500c88c */ /* 0x010fe4000bf05270 */
[----:B------:R-:W-:Y:S01]  /*4a60*/  @!UP4 USHF.R.U32.HI UR4, URZ, UR17, UR4 ;  /* 0x00000011ff04c299 */ /* 0x000fe20008011604 */
[----:B------:R-:W-:Y:S03]  /*4a70*/  @!UP4 UMOV UR7, UR11 ;  /* 0x0000000b0007cc82 */ /* 0x000fe60008000000 */
[----:B------:R-:W-:Y:S02]  /*4a80*/  @!UP4 USEL UR8, UR14, UR4, !UP0 ;  /* 0x000000040e08c287 */ /* 0x000fe4000c000000 */
[----:B------:R-:W-:Y:S05]  /*4a90*/  @!UP4 UISETP.NE.AND UP0, UPT, UR18, 0x1, UPT ;  /* 0x000000011200c88c */ /* 0x000fea000bf05270 */
[----:B------:R-:W2:Y:S02]  /*4aa0*/  @!UP4 LDCU UR4, c[0x0][0xb20] ;  /* 0x00016400ff04c7ac */ /* 0x000ea40008000800 */
[----:B--2---:R-:W-:Y:S04]  /*4ab0*/  @!UP4 USHF.R.U32.HI UR7, URZ, UR4, UR7 ;  /* 0x00000004ff07c299 */ /* 0x004fe80008011607 */
[----:B------:R-:W-:Y:S04]  /*4ac0*/  @!UP4 USEL UR7, UR13, UR7, !UP0 ;  /* 0x000000070d07c287 */ /* 0x000fe8000c000000 */
[----:B------:R-:W-:Y:S02]  /*4ad0*/  @!UP4 UIADD3 UR4, UPT, UPT, -UR8, UR7, URZ ;  /* 0x000000070804c290 */ /* 0x000fe4000fffe1ff */
[----:B------:R-:W-:Y:S02]  /*4ae0*/  @!UP4 UIADD3 UR7, UPT, UPT, UR8, -UR7, URZ ;  /* 0x800000070807c290 */ /* 0x000fe4000fffe0ff */
[----:B------:R-:W-:Y:S02]  /*4af0*/  @!UP4 UIMAD UR14, UR4, UR5, UR14 ;  /* 0x00000005040ec2a4 */ /* 0x000fe4000f8e020e */
[----:B------:R-:W-:Y:S01]  /*4b00*/  @!UP4 UIMAD UR13, UR7, UR18, UR13 ;  /* 0x00000012070dc2a4 */ /* 0x000fe2000f8e020d */
[----:B------:R-:W-:Y:S11]  /*4b10*/  BRA.U UP1, `(.L_x_86) ;  /* 0x0000000101107547 */ /* 0x000ff6000b800000 */
[----:B-1----:R-:W-:Y:S04]  /*4b20*/  MOV R0, UR52 ;  /* 0x0000003400007c02 */ /* 0x002fe80008000f00 */
[----:B------:R-:W-:Y:S04]  /*4b30*/  SHF.L.U32 R3, R0, 0x1f, RZ ;  /* 0x0000001f00037819 */ /* 0x000fe800000006ff */
[----:B------:R-:W1:Y:S02]  /*4b40*/  SYNCS.PHASECHK.TRANS64.TRYWAIT P1, [UR6+0xe8], R3 ;  /* 0x0000e803ff0075a7 */ /* 0x000e640008021106 */
[----:B-1----:R-:W-:Y:S05]  /*4b50*/  @!P1 BRA `(.L_x_87) ;  /* 0x0000005000b49947 */ /* 0x002fea0003800000 */
.L_x_86:
[----:B------:R-:W-:Y:S05]  /*4b60*/  BRA.U !UP5, `(.L_x_88) ;  /* 0x000000010d387547 */ /* 0x000fea000b800000 */
[----:B------:R-:W-:Y:S01]  /*4b70*/  UPLOP3.LUT UP2, UPT, UPT, UPT, UP6, 0x80, 0x8 ;  /* 0x000000000008789c */ /* 0x000fe20003f4f060 */
[----:B-1----:R-:W-:Y:S01]  /*4b80*/  HFMA2 R0, -RZ, RZ, 0, 5.9604644775390625e-08 ;  /* 0x00000001ff007431 */ /* 0x002fe200000001ff */
[----:B------:R-:W1:Y:S01]  /*4b90*/  LDCU.64 UR8, c[0x0][0x358] ;  /* 0x00006b00ff0877ac */ /* 0x000e620008000a00 */
[----:B------:R-:W-:Y:S03]  /*4ba0*/  IMAD.MOV.U32 R206, RZ, RZ, 0x1 ;  /* 0x00000001ffce7424 */ /* 0x000fe600078e00ff */
[----:B------:R-:W-:Y:S05]  /*4bb0*/  PLOP3.LUT P1, PT, PT, PT, UP2, 0x80, 0x8 ;  /* 0x000000000008781c */ /* 0x000fea0003f2f028 */
[----:B------:R-:W2:Y:S01]  /*4bc0*/  @UP2 LDCU.64 UR4, c[0x0][0x888] ;  /* 0x00011100ff0427ac */ /* 0x000ea20008000a00 */
[----:B------:R-:W-:Y:S07]  /*4bd0*/  @UP2 UIMAD UR7, UR36, UR40, URZ ;  /* 0x00000028240722a4 */ /* 0x000fee000f8e02ff */
[----:B------:R-:W-:Y:S01]  /*4be0*/  @!P1 PRMT R206, R0, 0x7610, R206 ;  /* 0x0000761000ce9816 */ /* 0x000fe200000000ce */
[----:B--2---:R-:W-:Y:S06]  /*4bf0*/  @UP2 UIMAD.WIDE UR4, UR7, 0x4, UR4 ;  /* 0x00000004070428a5 */ /* 0x004fec000f8e0204 */
[----:B------:R-:W-:Y:S01]  /*4c00*/  IMAD.U32 R2, RZ, RZ, UR4 ;  /* 0x00000004ff027e24 */ /* 0x000fe2000f8e00ff */
[----:B------:R-:W-:Y:S04]  /*4c10*/  MOV R3, UR5 ;  /* 0x0000000500037c02 */ /* 0x000fe80008000f00 */
[----:B------:R-:W2:Y:S01]  /*4c20*/  @!UP2 LDCU UR4, c[0x0][0x880] ;  /* 0x00011000ff04a7ac */ /* 0x000ea20008000800 */
[----:B-1---5:R4:W5:Y:S02]  /*4c30*/  @P1 LDG.E R107, desc[UR8][R2.64] ;  /* 0x00000008026b1981 */ /* 0x022964000c1e1900 */
[----:B--2-4-:R-:W-:Y:S07]  /*4c40*/  @!P1 IMAD.U32 R107, RZ, RZ, UR4 ;  /* 0x00000004ff6b9e24 */ /* 0x014fee000f8e00ff */
.L_x_88:
[----:B-----5:R-:W-:Y:S01]  /*4c50*/  @!P0 FSETP.EQ.AND P1, PT, R107, RZ, PT ;  /* 0x000000ff6b00820b */ /* 0x020fe20003f22000 */
[----:B------:R-:W-:Y:S01]  /*4c60*/  @!UPT UIADD3 URZ, UPT, UPT, URZ, URZ, URZ ;  /* 0x000000fffffff290 */ /* 0x000fe2000fffe0ff */
[----:B------:R-:W-:Y:S11]  /*4c70*/  @!P0 BRA `(.L_x_89) ;  /* 0x0000000000148947 */ /* 0x000ff60003800000 */
[----:B------:R-:W-:Y:S02]  /*4c80*/  LOP3.LUT P0, RZ, R206, 0xff, RZ, 0xc0, !PT ;  /* 0x000000ffceff7812 */ /* 0x000fe4000780c0ff */
[----:B------:R-:W-:Y:S04]  /*4c90*/  PLOP3.LUT P1, PT, PT, PT, UP2, 0x80, 0x8 ;  /* 0x000000000008781c */ /* 0x000fe80003f2f028 */
[----:B------:R-:W-:Y:S07]  /*4ca0*/  PLOP3.LUT P1, PT, P1, PT, PT, 0x8, 0x80 ;  /* 0x000000000080781c */ /* 0x000fee0000f2e170 */
[----:B------:R-:W-:Y:S11]  /*4cb0*/  @P0 FSETP.EQ.AND P1, PT, R107, RZ, PT ;  /* 0x000000ff6b00020b */ /* 0x000ff60003f22000 */
[----:B------:R-:W-:Y:S02]  /*4cc0*/  @!UPT UIADD3 URZ, UPT, UPT, URZ, URZ, URZ ;  /* 0x000000fffffff290 */ /* 0x000fe4000fffe0ff */
.L_x_89:
[----:B------:R-:W-:Y:S01]  /*4cd0*/  ULEA UR7, UR21, UR6, 0x3 ;  /* 0x0000000615077291 */ /* 0x000fe2000f8e18ff */
[----:B-1----:R-:W-:Y:S02]  /*4ce0*/  SHF.L.U32 R0, R11, 0x1f, RZ ;  /* 0x0000001f0b007819 */ /* 0x002fe400000006ff */
[----:B------:R-:W-:Y:S01]  /*4cf0*/  ELECT P0, URZ, PT ;  /* 0x0000000000ff782f */ /* 0x000fe20003800000 */
[----:B------:R-:W-:Y:S05]  /*4d00*/  VIADD R10, R10, 0x1 ;  /* 0x000000010a0a7836 */ /* 0x000fea0000000000 */
[----:B------:R-:W1:Y:S02]  /*4d10*/  SYNCS.PHASECHK.TRANS64.TRYWAIT P2, [UR7+0xd0], R0 ;  /* 0x0000d000ff0075a7 */ /* 0x000e640008041107 */
[----:B-1----:R-:W-:Y:S05]  /*4d20*/  @!P2 BRA `(.L_x_90) ;  /* 0x000000500058a947 */ /* 0x002fea0003800000 */
.L_x_174:
[----:B------:R-:W-:Y:S01]  /*4d30*/  UIADD3 UR33, UPT, UPT, UR7, 0xc0, URZ ;  /* 0x000000c007217890 */ /* 0x000fe2000fffe0ff */
[----:B------:R-:W-:Y:S01]  /*4d40*/  PLOP3.LUT P0, PT, P1, P0, PT, 0xf2, 0x2f ;  /* 0x00000000002f781c */ /* 0x000fe20000f01e72 */
[----:B------:R-:W-:Y:S01]  /*4d50*/  UMOV UR38, 0x0 ;  /* 0x0000000000267882 */ /* 0x000fe20000000000 */
[----:B------:R-:W-:Y:S01]  /*4d60*/  UMOV UR39, 0x10000000 ;  /* 0x1000000000277882 */ /* 0x000fe20000000000 */
[----:B------:R-:W-:Y:S01]  /*4d70*/  UMOV UR28, UR36 ;  /* 0x00000024001c7c82 */ /* 0x000fe20008000000 */
[----:B------:R-:W-:Y:S01]  /*4d80*/  UMOV UR12, UR36 ;  /* 0x00000024000c7c82 */ /* 0x000fe20008000000 */
[----:B------:R-:W-:Y:S01]  /*4d90*/  UMOV UR20, UR36 ;  /* 0x0000002400147c82 */ /* 0x000fe20008000000 */
[----:B------:R-:W-:Y:S01]  /*4da0*/  UMOV UR25, UR33 ;  /* 0x0000002100197c82 */ /* 0x000fe20008000000 */
[----:B------:R-:W-:Y:S01]  /*4db0*/  UMOV UR9, UR33 ;  /* 0x0000002100097c82 */ /* 0x000fe20008000000 */
[----:B------:R-:W-:Y:S01]  /*4dc0*/  UMOV UR17, UR33 ;  /* 0x0000002100117c82 */ /* 0x000fe20008000000 */
[----:B------:R-:W-:Y:S02]  /*4dd0*/  R2UR UR55, R218 ;  /* 0x00000000da3772ca */ /* 0x000fe400000e0000 */
[----:B------:R-:W-:Y:S02]  /*4de0*/  R2UR UR54, R219 ;  /* 0x00000000db3672ca */ /* 0x000fe400000e0000 */
[----:B------:R-:W-:Y:S01]  /*4df0*/  @!P0 IADD3 R2, P1, PT, R12, 0x580, RZ ;  /* 0x000005800c028810 */ /* 0x000fe20007f3e0ff */
[----:B------:R-:W-:Y:S01]  /*4e00*/  VOTEU.ALL UP0, P0 ;  /* 0x0000000000ff7886 */ /* 0x000fe20000000000 */
[----:B------:R-:W-:Y:S02]  /*4e10*/  VOTEU.ALL UP1, P0 ;  /* 0x0000000000ff7886 */ /* 0x000fe40000020000 */
[----:B------:R-:W-:Y:S01]  /*4e20*/  @!P0 R2UR UR5, R2 ;  /* 0x00000000020582ca */ /* 0x000fe200000e0000 */
[----:B-1----:R-:W-:Y:S01]  /*4e30*/  @!P0 IMAD.X R0, RZ, RZ, R13, P1 ;  /* 0x000000ffff008224 */ /* 0x002fe200008e060d */
[----:B------:R-:W-:Y:S01]  /*4e40*/  @!UP0 USHF.L.U32 UR35, UR47, 0x6, URZ ;  /* 0x000000062f238899 */ /* 0x000fe200080006ff */
[----:B------:R-:W-:Y:S01]  /*4e50*/  ISETP.NE.AND P1, PT, R10, 0x2, PT ;  /* 0x000000020a00780c */ /* 0x000fe20003f25270 */
[----:B------:R-:W-:Y:S02]  /*4e60*/  @!UP0 UIMAD UR34, UR56, 0xb0, URZ ;  /* 0x000000b0382288a4 */ /* 0x000fe4000f8e02ff */
[----:B------:R-:W-:Y:S01]  /*4e70*/  @!P0 R2UR UR4, R0 ;  /* 0x00000000000482ca */ /* 0x000fe200000e0000 */
[----:B------:R-:W-:Y:S01]  /*4e80*/  UIADD3 UR56, UPT, UPT, UR13, UR55, URZ ;  /* 0x000000370d387290 */ /* 0x000fe2000fffe0ff */
[----:B------:R-:W-:Y:S01]  /*4e90*/  SEL R0, RZ, 0x1, P1 ;  /* 0x00000001ff007807 */ /* 0x000fe20000800000 */
[----:B------:R-:W-:Y:S01]  /*4ea0*/  @!UP0 UIADD3 UR26, UPT, UPT, UR34, 0x10, URZ ;  /* 0x00000010221a8890 */ /* 0x000fe2000fffe0ff */
[----:B------:R-:W-:Y:S01]  /*4eb0*/  SEL R10, R10, RZ, P1 ;  /* 0x000000ff0a0a7207 */ /* 0x000fe20000800000 */
[----:B------:R-:W-:Y:S01]  /*4ec0*/  UMOV UR27, UR35 ;  /* 0x00000023001b7c82 */ /* 0x000fe20008000000 */
[----:B------:R-:W-:Y:S01]  /*4ed0*/  @!UP0 UIADD3 UR10, UPT, UPT, UR34, 0x20, URZ ;  /* 0x00000020220a8890 */ /* 0x000fe2000fffe0ff */
[----:B------:R-:W-:Y:S01]  /*4ee0*/  IMAD.U32 R2, RZ, RZ, UR5 ;  /* 0x00000005ff027e24 */ /* 0x000fe2000f8e00ff */
[----:B------:R-:W-:Y:S01]  /*4ef0*/  UMOV UR11, UR35 ;  /* 0x00000023000b7c82 */ /* 0x000fe20008000000 */
[----:B------:R-:W-:Y:S01]  /*4f00*/  @!UP0 UIADD3 UR18, UPT, UPT, UR34, 0x30, URZ ;  /* 0x0000003022128890 */ /* 0x000fe2000fffe0ff */
[----:B------:R-:W-:Y:S01]  /*4f10*/  LOP3.LUT R9, R9, R0, RZ, 0x3c, !PT ;  /* 0x0000000009097212 */ /* 0x000fe200078e3cff */
[----:B------:R-:W-:Y:S01]  /*4f20*/  UMOV UR19, UR35 ;  /* 0x0000002300137c82 */ /* 0x000fe20008000000 */
[----:B------:R-:W-:Y:S01]  /*4f30*/  @!P0 R2UR UR30, R2 ;  /* 0x00000000021e82ca */ /* 0x000fe200000e0000 */
[----:B------:R-:W-:Y:S01]  /*4f40*/  IMAD.U32 R3, RZ, RZ, UR4 ;  /* 0x00000004ff037e24 */ /* 0x000fe2000f8e00ff */
[----:B------:R-:W-:Y:S02]  /*4f50*/  @!UP0 UIMAD UR4, UR21, 0x5800, UR6 ;  /* 0x00005800150488a4 */ /* 0x000fe4000f8e0206 */
[----:B------:R-:W-:Y:S02]  /*4f60*/  UIADD3 UR47, UPT, UPT, UR14, UR54, URZ ;  /* 0x000000360e2f7290 */ /* 0x000fe4000fffe0ff */
[----:B------:R-:W-:Y:S01]  /*4f70*/  @!P0 R2UR UR31, R3 ;  /* 0x00000000031f82ca */ /* 0x000fe200000e0000 */
[----:B------:R-:W-:Y:S02]  /*4f80*/  @!UP0 UIADD3 UR32, UPT, UPT, UR4, 0x200, URZ ;  /* 0x0000020004208890 */ /* 0x000fe4000fffe0ff */
[----:B------:R-:W-:Y:S02]  /*4f90*/  @!UP0 UIADD3 UR24, UPT, UPT, UR4, 0xa00, URZ ;  /* 0x00000a0004188890 */ /* 0x000fe4000fffe0ff */
[----:B------:R-:W-:Y:S02]  /*4fa0*/  @!UP0 UIADD3 UR8, UPT, UPT, UR4, 0x1200, URZ ;  /* 0x0000120004088890 */ /* 0x000fe4000fffe0ff */
[----:B------:R-:W-:Y:S06]  /*4fb0*/  @!UP0 UIADD3 UR16, UPT, UPT, UR4, 0x1a00, URZ ;  /* 0x00001a0004108890 */ /* 0x000fec000fffe0ff */
[----:B------:R1:W-:Y:S01]  /*4fc0*/  @!UP1 UTMALDG.3D [UR32], [UR30], desc[UR38] ;  /* 0x000026201e0095b4 */ /* 0x0003e20008011000 */
[----:B------:R-:W-:Y:S05]  /*4fd0*/  VOTEU.ALL UP1, P0 ;  /* 0x0000000000ff7886 */ /* 0x000fea0000020000 */
[----:B------:R2:W-:Y:S01]  /*4fe0*/  @!UP1 UTMALDG.3D [UR24], [UR30], desc[UR38] ;  /* 0x000026181e0095b4 */ /* 0x0005e20008011000 */
[----:B------:R-:W-:Y:S05]  /*4ff0*/  VOTEU.ALL UP1, P0 ;  /* 0x0000000000ff7886 */ /* 0x000fea0000020000 */
[----:B------:R4:W-:Y:S01]  /*5000*/  @!UP1 UTMALDG.3D [UR8], [UR30], desc[UR38] ;  /* 0x000026081e0095b4 */ /* 0x0009e20008011000 */
[----:B------:R-:W-:Y:S05]  /*5010*/  VOTEU.ALL UP1, P0 ;  /* 0x0000000000ff7886 */ /* 0x000fea0000020000 */
[----:B------:R5:W-:Y:S01]  /*5020*/  @!UP1 UTMALDG.3D [UR16], [UR30], desc[UR38] ;  /* 0x000026101e0095b4 */ /* 0x000be20008011000 */
[----:B------:R-:W-:Y:S01]  /*5030*/  VOTEU.ALL UP1, P0 ;  /* 0x0000000000ff7886 */ /* 0x000fe20000020000 */
[----:B-1----:R-:W-:Y:S01]  /*5040*/  UMOV UR36, UR29 ;  /* 0x0000001d00247c82 */ /* 0x002fe20008000000 */
[----:B--2---:R-:W-:Y:S02]  /*5050*/  @!UP0 UIADD3 UR26, UPT, UPT, UR34, 0x40, URZ ;  /* 0x00000040221a8890 */ /* 0x004fe4000fffe0ff */
[----:B------:R-:W-:Y:S02]  /*5060*/  @!UP0 UIADD3 UR24, UPT, UPT, UR4, 0x2200, URZ ;  /* 0x0000220004188890 */ /* 0x000fe4000fffe0ff */
[----:B----4-:R-:W-:Y:S02]  /*5070*/  @!UP0 UIADD3 UR10, UPT, UPT, UR34, 0x50, URZ ;  /* 0x00000050220a8890 */ /* 0x010fe4000fffe0ff */
[----:B------:R-:W-:Y:S05]  /*5080*/  @!UP0 UIADD3 UR8, UPT, UPT, UR4, 0x2a00, URZ ;  /* 0x00002a0004088890 */ /* 0x000fea000fffe0ff */
[----:B------:R1:W-:Y:S01]  /*5090*/  @!UP1 UTMALDG.3D [UR24], [UR30], desc[UR38] ;  /* 0x000026181e0095b4 */ /* 0x0003e20008011000 */
[----:B------:R-:W-:Y:S01]  /*50a0*/  VOTEU.ALL UP1, P0 ;  /* 0x0000000000ff7886 */ /* 0x000fe20000020000 */
[----:B-----5:R-:W-:Y:S02]  /*50b0*/  @!UP0 UIADD3 UR18, UPT, UPT, UR34, 0x60, URZ ;  /* 0x0000006022128890 */ /* 0x020fe4000fffe0ff */
[----:B------:R-:W-:Y:S02]  /*50c0*/  @!UP0 UIADD3 UR16, UPT, UPT, UR4, 0x3200, URZ ;  /* 0x0000320004108890 */ /* 0x000fe4000fffe0ff */
[----:B------:R2:W-:Y:S01]  /*50d0*/  @!UP1 UTMALDG.3D [UR8], [UR30], desc[UR38] ;  /* 0x000026081e0095b4 */ /* 0x0005e20008011000 */
[----:B------:R-:W-:Y:S06]  /*50e0*/  VOTEU.ALL UP1, P0 ;  /* 0x0000000000ff7886 */ /* 0x000fec0000020000 */
[----:B------:R4:W-:Y:S01]  /*50f0*/  @!UP1 UTMALDG.3D [UR16], [UR30], desc[UR38] ;  /* 0x000026101e0095b4 */ /* 0x0009e20008011000 */
[----:B------:R-:W-:Y:S01]  /*5100*/  VOTEU.ALL UP1, P0 ;  /* 0x0000000000ff7886 */ /* 0x000fe20000020000 */
[----:B-1----:R-:W-:Y:S02]  /*5110*/  @!UP0 UIADD3 UR26, UPT, UPT, UR34, 0x70, URZ ;  /* 0x00000070221a8890 */ /* 0x002fe4000fffe0ff */
[----:B------:R-:W-:Y:S02]  /*5120*/  @!UP0 UIADD3 UR24, UPT, UPT, UR4, 0x3a00, URZ ;  /* 0x00003a0004188890 */ /* 0x000fe4000fffe0ff */
[----:B--2---:R-:W-:Y:S02]  /*5130*/  @!UP0 UIADD3 UR10, UPT, UPT, UR34, 0x80, URZ ;  /* 0x00000080220a8890 */ /* 0x004fe4000fffe0ff */
[----:B------:R-:W-:Y:S05]  /*5140*/  @!UP0 UIADD3 UR8, UPT, UPT, UR4, 0x4200, URZ ;  /* 0x0000420004088890 */ /* 0x000fea000fffe0ff */
[----:B------:R-:W-:Y:S01]  /*5150*/  @!UP1 UTMALDG.3D [UR24], [UR30], desc[UR38] ;  /* 0x000026181e0095b4 */ /* 0x000fe20008011000 */
[----:B------:R-:W-:Y:S01]  /*5160*/  VOTEU.ALL UP1, P0 ;  /* 0x0000000000ff7886 */ /* 0x000fe20000020000 */
[----:B----4-:R-:W-:Y:S02]  /*5170*/  @!UP0 UIADD3 UR18, UPT, UPT, UR34, 0x90, URZ ;  /* 0x0000009022128890 */ /* 0x010fe4000fffe0ff */
[----:B------:R-:W-:Y:S02]  /*5180*/  @!UP0 UIADD3 UR16, UPT, UPT, UR4, 0x4a00, URZ ;  /* 0x00004a0004108890 */ /* 0x000fe4000fffe0ff */
[----:B------:R1:W-:Y:S01]  /*5190*/  @!UP1 UTMALDG.3D [UR8], [UR30], desc[UR38] ;  /* 0x000026081e0095b4 */ /* 0x0003e20008011000 */
[----:B------:R-:W-:Y:S02]  /*51a0*/  UPLOP3.LUT UP1, UPT, UPT, UPT, UPT, 0x80, 0x8 ;  /* 0x000000000008789c */ /* 0x000fe40003f2f070 */
[----:B-1----:R-:W-:Y:S02]  /*51b0*/  @!UP0 UIADD3 UR10, UPT, UPT, UR34, 0xa0, URZ ;  /* 0x000000a0220a8890 */ /* 0x002fe4000fffe0ff */
[----:B------:R-:W-:Y:S01]  /*51c0*/  @!UP0 UIADD3 UR8, UPT, UPT, UR4, 0x5200, URZ ;  /* 0x0000520004088890 */ /* 0x000fe2000fffe0ff */
[----:B------:R-:W-:Y:S01]  /*51d0*/  VOTEU.ALL UP0, P0 ;  /* 0x0000000000ff7886 */ /* 0x000fe20000000000 */
[----:B------:R-:W-:Y:S04]  /*51e0*/  UIADD3 UR4, UPT, UPT, UR21, 0x1, URZ ;  /* 0x0000000115047890 */ /* 0x000fe8000fffe0ff */
[----:B------:R1:W-:Y:S01]  /*51f0*/  @!UP0 UTMALDG.3D [UR16], [UR30], desc[UR38] ;  /* 0x000026101e0085b4 */ /* 0x0003e20008011000 */
[----:B------:R-:W-:Y:S04]  /*5200*/  UISETP.NE.AND UP0, UPT, UR4, 0x2, UPT ;  /* 0x000000020400788c */ /* 0x000fe8000bf05270 */
[----:B------:R-:W-:Y:S02]  /*5210*/  USEL UR5, URZ, 0x1, UP0 ;  /* 0x00000001ff057887 */ /* 0x000fe40008000000 */
[----:B------:R-:W-:Y:S02]  /*5220*/  USEL UR21, UR4, URZ, UP0 ;  /* 0x000000ff04157287 */ /* 0x000fe40008000000 */
[----:B------:R-:W-:Y:S01]  /*5230*/  VOTEU.ALL UP0, P0 ;  /* 0x0000000000ff7886 */ /* 0x000fe20000000000 */
[----:B------:R-:W-:Y:S01]  /*5240*/  UPRMT UR4, UR44, 0x654, UR33 ;  /* 0x000006542c047896 */ /* 0x000fe20008000021 */
[----:B------:R-:W-:Y:S03]  /*5250*/  LOP3.LUT R11, R11, UR5, RZ, 0x3c, !PT ;  /* 0x000000050b0b7c12 */ /* 0x000fe6000f8e3cff */
[----:B------:R1:W-:Y:S01]  /*5260*/  @!UP0 UTMALDG.3D [UR8], [UR30], desc[UR38] ;  /* 0x000026081e0085b4 */ /* 0x0003e20008011000 */
[----:B------:R1:W-:Y:S04]  /*5270*/  @!P0 SYNCS.ARRIVE.TRANS64.RED.A0TR RZ, [UR7+0xc0], R8 ;  /* 0x0000c008ffff89a7 */ /* 0x0003e80008300407 */
[----:B------:R-:W-:Y:S01]  /*5280*/  SYNCS.ARRIVE.TRANS64.RED.A1T0 RZ, [UR4], RZ ;  /* 0x000000ffffff79a7 */ /* 0x000fe20008100404 */
[----:B------:R-:W-:Y:S05]  /*5290*/  BRA.U UP3, `(.L_x_91) ;  /* 0xfffffff103947547 */ /* 0x000fea000b83ffff */
[----:B------:R-:W-:Y:S01]  /*52a0*/  UIADD3 UR6, UPT, UPT, UR6, 0xd0, URZ ;  /* 0x000000d006067890 */ /* 0x000fe2000fffe0ff */
[----:B------:R-:W-:-:S03]  /*52b0*/  SHF.L.U32 R3, R11, 0x1f, RZ ;  /* 0x0000001f0b037819 */ /* 0x000fc600000006ff */
[----:B------:R-:W-:-:S09]  /*52c0*/  ULEA UR4, UR21, UR6, 0x3 ;  /* 0x0000000615047291 */ /* 0x000fd2000f8e18ff */
[----:B------:R-:W2:Y:S02]  /*52d0*/  SYNCS.PHASECHK.TRANS64.TRYWAIT P0, [UR4], R3 ;  /* 0x00000003ff0075a7 */ /* 0x000ea40008001104 */
[----:B--2---:R-:W-:Y:S05]  /*52e0*/  @!P0 BRA `(.L_x_92) ;  /* 0x0000004c00008947 */ /* 0x004fea0003800000 */
.L_x_176:
[----:B------:R-:W-:-:S04]  /*52f0*/  UIADD3 UR4, UPT, UPT, UR21, 0x1, URZ ;  /* 0x0000000115047890 */ /* 0x000fc8000fffe0ff */
[----:B------:R-:W-:-:S04]  /*5300*/  UISETP.NE.AND UP0, UPT, UR4, 0x2, UPT ;  /* 0x000000020400788c */ /* 0x000fc8000bf05270 */
[----:B------:R-:W-:Y:S02]  /*5310*/  USEL UR5, URZ, 0x1, UP0 ;  /* 0x00000001ff057887 */ /* 0x000fe40008000000 */
[----:B------:R-:W-:-:S04]  /*5320*/  USEL UR4, UR4, URZ, UP0 ;  /* 0x000000ff04047287 */ /* 0x000fc80008000000 */
[----:B------:R-:W-:Y:S01]  /*5330*/  ULEA UR4, UR4, UR6, 0x3 ;  /* 0x0000000604047291 */ /* 0x000fe2000f8e18ff */
[----:B--2---:R-:W-:-:S04]  /*5340*/  LOP3.LUT R3, R11, UR5, RZ, 0x3c, !PT ;  /* 0x000000050b037c12 */ /* 0x004fc8000f8e3cff */
[----:B------:R-:W-:Y:S01]  /*5350*/  SHF.L.U32 R3, R3, 0x1f, RZ ;  /* 0x0000001f03037819 */ /* 0x000fe200000006ff */
[----:B------:R-:W-:-:S07]  /*5360*/  IMAD.U32 R0, RZ, RZ, UR4 ;  /* 0x00000004ff007e24 */ /* 0x000fce000f8e00ff */
.L_x_93:
[----:B--2---:R2:W4:Y:S02]  /*5370*/  SYNCS.PHASECHK.TRANS64.TRYWAIT P0, [R0+URZ], R3 ;  /* 0x00000003000075a7 */ /* 0x00452400080011ff */
[----:B----4-:R-:W-:Y:S05]  /*5380*/  @!P0 NANOSLEEP.SYNCS 0x989680 ;  /* 0x009896800000895d */ /* 0x010fea0003900000 */
[----:B------:R-:W4:Y:S02]  /*5390*/  @!P0 SYNCS.PHASECHK.TRANS64 P0, [R0+URZ], R3 ;  /* 0x00000003000085a7 */ /* 0x000f2400080010ff */
[----:B-1-34-:R-:W-:Y:S05]  /*53a0*/  @P0 EXIT ;  /* 0x000000000000094d */ /* 0x01afea0003800000 */
[----:B------:R-:W-:Y:S05]  /*53b0*/  BRA `(.L_x_93) ;  /* 0xfffffffc00ec7947 */ /* 0x000fea000383ffff */
.L_x_83:
[----:B------:R-:W-:-:S06]  /*53c0*/  UISETP.GE.AND UP0, UPT, UR20, 0x4, UPT ;  /* 0x000000041400788c */ /* 0x000fcc000bf06270 */
[----:B------:R-:W-:-:S13]  /*53d0*/  PLOP3.LUT P0, PT, PT, PT, UP0, 0x80, 0x8 ;  /* 0x000000000008781c */ /* 0x000fda0003f0f008 */
[----:B------:R-:W-:Y:S05]  /*53e0*/  @!P0 EXIT ;  /* 0x000000000000894d */ /* 0x000fea0003800000 */
[----:B------:R-:W-:Y:S01]  /*53f0*/  BAR.SYNC.DEFER_BLOCKING 0x6, 0xa0 ;  /* 0x0182800000007b1d */ /* 0x000fe20000010000 */
[C---:B------:R-:W-:Y:S01]  /*5400*/  IMAD.SHL.U32 R197, R226.reuse, 0x8, RZ ;  /* 0x00000008e2c57824 */ /* 0x040fe200078e00ff */
[----:B------:R-:W-:Y:S01]  /*5410*/  SHF.R.U32.HI R7, RZ, 0x1, R226 ;  /* 0x00000001ff077819 */ /* 0x000fe200000116e2 */
[----:B------:R-:W-:Y:S01]  /*5420*/  IMAD.SHL.U32 R2, R226, 0x10, RZ ;  /* 0x00000010e2027824 */ /* 0x000fe200078e00ff */
[----:B------:R-:W-:Y:S01]  /*5430*/  CS2R R222, SRZ ;  /* 0x0000000000de7805 */ /* 0x000fe2000001ff00 */
[----:B------:R-:W-:Y:S01]  /*5440*/  IMAD.MOV.U32 R225, RZ, RZ, 0x1 ;  /* 0x00000001ffe17424 */ /* 0x000fe200078e00ff */
[----:B------:R-:W-:Y:S01]  /*5450*/  UMOV UR46, 0x400 ;  /* 0x00000400002e7882 */ /* 0x000fe20000000000 */
[----:B------:R-:W1:Y:S01]  /*5460*/  LDCU.64 UR4, c[0x0][0x888] ;  /* 0x00011100ff0477ac */ /* 0x000e620008000a00 */
[----:B------:R-:W2:Y:S01]  /*5470*/  LDC.64 R202, c[0x0][0x888] ;  /* 0x00022200ffca7b82 */ /* 0x000ea20000000a00 */
[----:B------:R-:W-:Y:S01]  /*5480*/  LOP3.LUT R197, R197, 0x300, RZ, 0xc0, !PT ;  /* 0x00000300c5c57812 */ /* 0x000fe200078ec0ff */
[----:B------:R-:W-:Y:S01]  /*5490*/  IMAD.MOV.U32 R104, RZ, RZ, RZ ;  /* 0x000000ffff687224 */ /* 0x000fe200078e00ff */
[----:B------:R-:W-:Y:S01]  /*54a0*/  ULEA UR46, UR44, UR46, 0x18 ;  /* 0x0000002e2c2e7291 */ /* 0x000fe2000f8ec0ff */
[----:B------:R-:W-:Y:S01]  /*54b0*/  LOP3.LUT R0, R2, 0x40, RZ, 0xc0, !PT ;  /* 0x0000004002007812 */ /* 0x000fe200078ec0ff */
[----:B------:R-:W-:Y:S01]  /*54c0*/  IMAD.MOV.U32 R224, RZ, RZ, RZ ;  /* 0x000000ffffe07224 */ /* 0x000fe200078e00ff */
[--C-:B------:R-:W-:Y:S01]  /*54d0*/  LOP3.LUT R197, R197, 0x30, R2.reuse, 0xf8, !PT ;  /* 0x00000030c5c57812 */ /* 0x100fe200078ef802 */
[----:B------:R-:W-:Y:S01]  /*54e0*/  IMAD.MOV.U32 R221, RZ, RZ, RZ ;  /* 0x000000ffffdd7224 */ /* 0x000fe200078e00ff */
[----:B------:R-:W3:Y:S01]  /*54f0*/  LDC.64 R204, c[0x0][0x890] ;  /* 0x00022400ffcc7b82 */ /* 0x000ee20000000a00 */
[----:B------:R-:W-:Y:S01]  /*5500*/  LOP3.LUT R7, R0, 0x8, R7, 0xf8, !PT ;  /* 0x0000000800077812 */ /* 0x000fe200078ef807 */
[C---:B------:R-:W-:Y:S01]  /*5510*/  IMAD.SHL.U32 R0, R226.reuse, 0x2, RZ ;  /* 0x00000002e2007824 */ /* 0x040fe200078e00ff */
[----:B------:R-:W-:Y:S01]  /*5520*/  LOP3.LUT R197, R197, 0x80, R2, 0xf8, !PT ;  /* 0x00000080c5c57812 */ /* 0x000fe200078ef802 */
[C---:B------:R-:W-:Y:S01]  /*5530*/  IMAD.U32 R2, R226.reuse, 0x10000, RZ ;  /* 0x00010000e2027824 */ /* 0x040fe200078e00ff */
[----:B------:R-:W-:Y:S01]  /*5540*/  LOP3.LUT R226, R226, 0x60, RZ, 0xc0, !PT ;  /* 0x00000060e2e27812 */ /* 0x000fe200078ec0ff */
[----:B------:R-:W4:Y:S01]  /*5550*/  LDCU UR59, c[0x0][0x370] ;  /* 0x00006e00ff3b77ac */ /* 0x000f220008000800 */
[----:B------:R-:W-:Y:S01]  /*5560*/  LOP3.LUT R0, R7, 0x8, R0, 0x78, !PT ;  /* 0x0000000807007812 */ /* 0x000fe200078e7800 */
[----:B------:R-:W4:Y:S01]  /*5570*/  LDS R3, [UR46+0x1a0] ;  /* 0x0001a02eff037984 */ /* 0x000f220008000800 */
[----:B------:R-:W2:Y:S01]  /*5580*/  LDC.64 R200, c[0x0][0x8b0] ;  /* 0x00022c00ffc87b82 */ /* 0x000ea20000000a00 */
[----:B-1----:R-:W-:Y:S01]  /*5590*/  IMAD.U32 R217, RZ, RZ, UR4 ;  /* 0x00000004ffd97e24 */ /* 0x002fe2000f8e00ff */
[----:B------:R-:W-:Y:S01]  /*55a0*/  UIADD3 UR4, UPT, UPT, UR46, 0x200, URZ ;  /* 0x000002002e047890 */ /* 0x000fe2000fffe0ff */
[----:B------:R-:W-:Y:S01]  /*55b0*/  LOP3.LUT R2, R2, 0x600000, RZ, 0xc0, !PT ;  /* 0x0060000002027812 */ /* 0x000fe200078ec0ff */
[----:B------:R-:W-:Y:S01]  /*55c0*/  IMAD.U32 R216, RZ, RZ, UR5 ;  /* 0x00000005ffd87e24 */ /* 0x000fe2000f8e00ff */
[----:B------:R-:W-:Y:S01]  /*55d0*/  LOP3.LUT R197, R197, R0, RZ, 0xfc, !PT ;  /* 0x00000000c5c57212 */ /* 0x000fe200078efcff */
[----:B------:R-:W1:Y:S02]  /*55e0*/  LDCU UR43, c[0x0][0xb0c] ;  /* 0x00016180ff2b77ac */ /* 0x000e640008000800 */
[----:B------:R-:W1:Y:S01]  /*55f0*/  LDC.64 R198, c[0x0][0x8a8] ;  /* 0x00022a00ffc67b82 */ /* 0x000e620000000a00 */
[----:B------:R-:W-:Y:S01]  /*5600*/  MOV R0, UR4 ;  /* 0x0000000400007c02 */ /* 0x000fe20008000f00 */
[----:B------:R-:W1:Y:S01]  /*5610*/  LDCU UR39, c[0x0][0xb30] ;  /* 0x00016600ff2777ac */ /* 0x000e620008000800 */
[----:B------:R-:W1:Y:S01]  /*5620*/  LDCU.64 UR40, c[0x0][0xb28] ;  /* 0x00016500ff2877ac */ /* 0x000e620008000a00 */
[----:B------:R-:W1:Y:S01]  /*5630*/  LDCU.128 UR60, c[0x0][0xb10] ;  /* 0x00016200ff3c77ac */ /* 0x000e620008000c00 */
[----:B------:R-:W1:Y:S01]  /*5640*/  LDCU UR58, c[0x0][0x374] ;  /* 0x00006e80ff3a77ac */ /* 0x000e620008000800 */
[----:B------:R-:W-:Y:S01]  /*5650*/  UMOV UR45, URZ ;  /* 0x000000ff002d7c82 */ /* 0x000fe20008000000 */
[----:B------:R-:W-:Y:S01]  /*5660*/  UMOV UR57, URZ ;  /* 0x000000ff00397c82 */ /* 0x000fe20008000000 */
[----:B---34-:R-:W-:-:S07]  /*5670*/  IADD3 R2, PT, PT, R3, R2, RZ ;  /* 0x0000000203027210 */ /* 0x018fce0007ffe0ff */
.L_x_123:
[----:B------:R-:W-:Y:S02]  /*5680*/  LEA R0, R221, UR46, 0x3 ;  /* 0x0000002edd007c11 */ /* 0x000fe4000f8e18ff */
[----:B------:R-:W-:Y:S02]  /*5690*/  SHF.L.U32 R3, R223, 0x1f, RZ ;  /* 0x0000001fdf037819 */ /* 0x000fe400000006ff */
[----:B--2---:R-:W-:Y:S02]  /*56a0*/  LEA R5, R221, UR46, 0x4 ;  /* 0x0000002edd057c11 */ /* 0x004fe4000f8e20ff */
[----:B------:R-:W3:Y:S02]  /*56b0*/  SYNCS.PHASECHK.TRANS64.TRYWAIT P0, [R0+URZ+0xf0], R3 ;  /* 0x0000f003000075a7 */ /* 0x000ee400080011ff */
[----:B---3--:R-:W-:Y:S05]  /*56c0*/  @!P0 BRA `(.L_x_94) ;  /* 0x0000004800208947 */ /* 0x008fea0003800000 */
.L_x_177:
[----:B------:R-:W-:Y:S01]  /*56d0*/  R2UR UR7, R227 ;  /* 0x00000000e30772ca */ /* 0x000fe200000e0000 */
[----:B------:R-:W4:Y:S01]  /*56e0*/  LDS.128 R4, [R5+0x180] ;  /* 0x0001800005047984 */ /* 0x000f220000000c00 */
[----:B---3--:R-:W-:Y:S01]  /*56f0*/  VIADD R0, R0, 0x100 ;  /* 0x0000010000007836 */ /* 0x008fe20000000000 */
[----:B------:R-:W-:Y:S04]  /*5700*/  UISETP.GE.AND UP0, UPT, UR42, 0x1, UPT ;  /* 0x000000012a00788c */ /* 0x000fe8000bf06270 */
[----:B------:R-:W-:Y:S01]  /*5710*/  PRMT R0, RZ, 0x654, R0 ;  /* 0x00000654ff007816 */ /* 0x000fe20000000000 */
[----:B------:R-:W-:Y:S01]  /*5720*/  @!PT LDS RZ, [RZ] ;  /* 0x00000000fffff984 */ /* 0x000fe20000000800 */
[----:B------:R-:W-:Y:S01]  /*5730*/  @!PT LDS RZ, [RZ] ;  /* 0x00000000fffff984 */ /* 0x000fe20000000800 */
[----:B------:R-:W-:Y:S01]  /*5740*/  @!PT LDS RZ, [RZ] ;  /* 0x00000000fffff984 */ /* 0x000fe20000000800 */
[----:B------:R-:W-:Y:S01]  /*5750*/  @!PT LDS RZ, [RZ] ;  /* 0x00000000fffff984 */ /* 0x000fe20000000800 */
[----:B------:R3:W-:Y:S06]  /*5760*/  MEMBAR.ALL.CTA ;  /* 0x0000000000007992 */ /* 0x0007ec0000008000 */
[----:B---3--:R-:W3:Y:S02]  /*5770*/  FENCE.VIEW.ASYNC.S ;  /* 0x00000000000073c6 */ /* 0x008ee40000000000 */
[----:B---3--:R3:W-:Y:S01]  /*5780*/  SYNCS.ARRIVE.TRANS64.RED.A1T0 RZ, [R0+URZ], RZ ;  /* 0x000000ff00ff79a7 */ /* 0x0087e200081004ff */
[----:B----4-:R-:W-:Y:S11]  /*5790*/  LOP3.LUT P0, RZ, R6, 0x1, RZ, 0xc0, !PT ;  /* 0x0000000106ff7812 */ /* 0x010ff6000780c0ff */
[----:B------:R-:W-:Y:S02]  /*57a0*/  @!UPT UIADD3 URZ, UPT, UPT, URZ, URZ, URZ ;  /* 0x000000fffffff290 */ /* 0x000fe4000fffe0ff */
[----:B------:R-:W-:Y:S01]  /*57b0*/  VOTEU.ANY UP1, P0 ;  /* 0x0000000000ff7886 */ /* 0x000fe20000020100 */
[----:B------:R-:W-:Y:S01]  /*57c0*/  PLOP3.LUT P0, PT, PT, PT, UP1, 0x80, 0x8 ;  /* 0x000000000008781c */ /* 0x000fe20003f0f018 */
[----:B------:R-:W-:Y:S06]  /*57d0*/  UP2UR UR4, UPR, URZ, 0x2 ;  /* 0x00000002ff047883 */ /* 0x000fec0008000000 */
[----:B------:R-:W-:Y:S06]  /*57e0*/  IMAD.U32 R228, RZ, RZ, UR4 ;  /* 0x00000004ffe47e24 */ /* 0x000fec000f8e00ff */
[----:B------:R-:W-:Y:S02]  /*57f0*/  @P0 SHF.R.U32.HI R3, RZ, 0x10, R5 ;  /* 0x00000010ff030819 */ /* 0x000fe40000011605 */
[----:B------:R-:W-:Y:S02]  /*5800*/  @P0 MOV R8, R4 ;  /* 0x0000000400080202 */ /* 0x000fe40000000f00 */
[----:B------:R-:W-:Y:S02]  /*5810*/  @P0 R2UR UR4, R3 ;  /* 0x00000000030402ca */ /* 0x000fe400000e0000 */
[----:B------:R-:W-:Y:S02]  /*5820*/  @P0 LOP3.LUT R4, R5, 0xffff, RZ, 0xc0, !PT ;  /* 0x0000ffff05040812 */ /* 0x000fe400078ec0ff */
[----:B------:R-:W-:Y:S02]  /*5830*/  @P0 R2UR UR6, R8 ;  /* 0x00000000080602ca */ /* 0x000fe400000e0000 */
[----:B------:R-:W-:Y:S07]  /*5840*/  @P0 R2UR UR5, R4 ;  /* 0x00000000040502ca */ /* 0x000fee00000e0000 */
[----:B------:R-:W-:Y:S02]  /*5850*/  @UP1 UMOV UR7, UR4 ;  /* 0x0000000400071c82 */ /* 0x000fe40008000000 */
[----:B------:R-:W-:Y:S02]  /*5860*/  IMAD.U32 R227, RZ, RZ, UR7 ;  /* 0x00000007ffe37e24 */ /* 0x000fe4000f8e00ff */
[----:B------:R-:W-:Y:S02]  /*5870*/  @UP1 UMOV UR38, UR6 ;  /* 0x0000000600261c82 */ /* 0x000fe40008000000 */
[----:B------:R-:W-:Y:S01]  /*5880*/  @UP1 UMOV UR37, UR5 ;  /* 0x0000000500251c82 */ /* 0x000fe20008000000 */
[----:B---3--:R-:W-:Y:S05]  /*5890*/  BRA.U !UP0, `(.L_x_95) ;  /* 0x0000000108cc7547 */ /* 0x008fea000b800000 */
[----:B------:R-:W3:Y:S01]  /*58a0*/  LDCU UR12, c[0x0][0xb20] ;  /* 0x00016400ff0c77ac */ /* 0x000ee20008000800 */
[----:B-1----:R-:W-:Y:S02]  /*58b0*/  UIMAD.WIDE.U32 UR4, UR58, UR63, URZ ;  /* 0x0000003f3a0472a5 */ /* 0x002fe4000f8e00ff */
[----:B------:R-:W-:Y:S02]  /*58c0*/  UIMAD.WIDE.U32 UR6, UR59, UR60, URZ ;  /* 0x0000003c3b0672a5 */ /* 0x000fe4000f8e00ff */
[----:B------:R-:W-:Y:S02]  /*58d0*/  UISETP.NE.AND UP0, UPT, UR62, 0x1, UPT ;  /* 0x000000013e00788c */ /* 0x000fe4000bf05270 */
[----:B------:R-:W-:Y:S02]  /*58e0*/  UIMAD.WIDE.U32 UR8, UR37, UR63, URZ ;  /* 0x0000003f250872a5 */ /* 0x000fe4000f8e00ff */
[----:B------:R-:W-:Y:S02]  /*58f0*/  UIMAD.WIDE.U32 UR10, UR38, UR60, URZ ;  /* 0x0000003c260a72a5 */ /* 0x000fe4000f8e00ff */
[----:B------:R-:W-:Y:S02]  /*5900*/  UISETP.NE.AND UP1, UPT, UR43, 0x1, UPT ;  /* 0x000000012b00788c */ /* 0x000fe4000bf25270 */
[----:B------:R-:W-:Y:S01]  /*5910*/  UISETP.NE.AND UP2, UPT, UR42, 0x1, UPT ;  /* 0x000000012a00788c */ /* 0x000fe2000bf45270 */
[----:B------:R-:W-:Y:S02]  /*5920*/  UMOV UR4, UR5 ;  /* 0x0000000500047c82 */ /* 0x000fe40008000000 */
[----:B---3--:R-:W-:Y:S03]  /*5930*/  USHF.R.U32.HI UR5, URZ, UR12, UR4 ;  /* 0x0000000cff057299 */ /* 0x008fe60008011604 */
[----:B------:R-:W-:Y:S02]  /*5940*/  UMOV UR4, UR7 ;  /* 0x0000000700047c82 */ /* 0x000fe40008000000 */
[----:B------:R-:W-:Y:S02]  /*5950*/  USHF.R.U32.HI UR7, URZ, UR61, UR4 ;  /* 0x0000003dff077299 */ /* 0x000fe40008011604 */
[----:B------:R-:W-:Y:S02]  /*5960*/  USEL UR4, UR58, UR5, !UP0 ;  /* 0x000000053a047287 */ /* 0x000fe4000c000000 */
[----:B------:R-:W-:Y:S01]  /*5970*/  USEL UR7, UR59, UR7, !UP1 ;  /* 0x000000073b077287 */ /* 0x000fe2000c800000 */
[----:B------:R-:W-:Y:S01]  /*5980*/  UMOV UR5, UR9 ;  /* 0x0000000900057c82 */ /* 0x000fe20008000000 */
[----:B------:R-:W-:Y:S02]  /*5990*/  UIMAD.WIDE.U32 UR8, UR4, UR40, URZ ;  /* 0x00000028040872a5 */ /* 0x000fe4000f8e00ff */
[----:B------:R-:W-:Y:S03]  /*59a0*/  USHF.R.U32.HI UR6, URZ, UR12, UR5 ;  /* 0x0000000cff067299 */ /* 0x000fe60008011605 */
[----:B------:R-:W-:Y:S01]  /*59b0*/  UMOV UR5, UR11 ;  /* 0x0000000b00057c82 */ /* 0x000fe20008000000 */
[----:B------:R-:W-:Y:S02]  /*59c0*/  UIMAD.WIDE.U32 UR10, UR7, UR40, URZ ;  /* 0x00000028070a72a5 */ /* 0x000fe4000f8e00ff */
[----:B------:R-:W-:Y:S02]  /*59d0*/  USHF.R.U32.HI UR12, URZ, UR61, UR5 ;  /* 0x0000003dff0c7299 */ /* 0x000fe40008011605 */
[----:B------:R-:W-:Y:S01]  /*59e0*/  USEL UR6, UR37, UR6, !UP0 ;  /* 0x0000000625067287 */ /* 0x000fe2000c000000 */
[----:B------:R-:W-:Y:S02]  /*59f0*/  UMOV UR5, UR9 ;  /* 0x0000000900057c82 */ /* 0x000fe40008000000 */
[----:B------:R-:W-:Y:S01]  /*5a00*/  UMOV UR10, UR11 ;  /* 0x0000000b000a7c82 */ /* 0x000fe20008000000 */
[----:B------:R-:W-:Y:S02]  /*5a10*/  @UP2 USHF.R.U32.HI UR4, URZ, UR41, UR5 ;  /* 0x00000029ff042299 */ /* 0x000fe40008011605 */
[----:B------:R-:W-:Y:S02]  /*5a20*/  @UP2 USHF.R.U32.HI UR7, URZ, UR41, UR10 ;  /* 0x00000029ff072299 */ /* 0x000fe4000801160a */
[----:B------:R-:W-:Y:S02]  /*5a30*/  UIMAD UR4, UR42, UR4, URZ ;  /* 0x000000042a0472a4 */ /* 0x000fe4000f8e02ff */
[----:B------:R-:W-:Y:S02]  /*5a40*/  UIMAD.WIDE.U32 UR10, UR6, UR40, URZ ;  /* 0x00000028060a72a5 */ /* 0x000fe4000f8e00ff */
[----:B------:R-:W-:Y:S02]  /*5a50*/  USEL UR5, UR38, UR12, !UP1 ;  /* 0x0000000c26057287 */ /* 0x000fe4000c800000 */
[----:B------:R-:W-:Y:S02]  /*5a60*/  UIMAD UR8, UR42, UR7, URZ ;  /* 0x000000072a0872a4 */ /* 0x000fe4000f8e02ff */
[----:B------:R-:W-:Y:S03]  /*5a70*/  UISETP.GE.AND UP0, UPT, UR6, UR4, UPT ;  /* 0x000000040600728c */ /* 0x000fe6000bf06270 */
[----:B------:R-:W-:Y:S01]  /*5a80*/  UMOV UR4, UR11 ;  /* 0x0000000b00047c82 */ /* 0x000fe20008000000 */
[----:B------:R-:W-:Y:S02]  /*5a90*/  UISETP.GE.OR UP0, UPT, UR5, UR8, UP0 ;  /* 0x000000080500728c */ /* 0x000fe40008706670 */
[----:B------:R-:W-:Y:S02]  /*5aa0*/  USHF.R.U32.HI UR4, URZ, UR41, UR4 ;  /* 0x00000029ff047299 */ /* 0x000fe40008011604 */
[----:B------:R-:W-:Y:S02]  /*5ab0*/  UIMAD.WIDE.U32 UR8, UR5, UR40, URZ ;  /* 0x00000028050872a5 */ /* 0x000fe4000f8e00ff */
[----:B------:R-:W-:Y:S02]  /*5ac0*/  USEL UR11, UR6, UR4, !UP2 ;  /* 0x00000004060b7287 */ /* 0x000fe4000d000000 */
[----:B------:R-:W-:Y:S02]  /*5ad0*/  UIADD3 UR8, UPT, UPT, -UR5, URZ, URZ ;  /* 0x000000ff05087290 */ /* 0x000fe4000fffe1ff */
[----:B------:R-:W-:Y:S01]  /*5ae0*/  UIADD3 UR10, UPT, UPT, -UR11, URZ, URZ ;  /* 0x000000ff0b0a7290 */ /* 0x000fe2000fffe1ff */
[----:B------:R-:W-:Y:S01]  /*5af0*/  @!UP0 UMOV UR4, UR9 ;  /* 0x0000000900048c82 */ /* 0x000fe20008000000 */
[----:B------:R-:W-:Y:S02]  /*5b00*/  UIADD3 UR9, UPT, UPT, -UR6, URZ, URZ ;  /* 0x000000ff06097290 */ /* 0x000fe4000fffe1ff */
[----:B------:R-:W-:Y:S02]  /*5b10*/  @!UP0 USHF.R.U32.HI UR4, URZ, UR41, UR4 ;  /* 0x00000029ff048299 */ /* 0x000fe40008011604 */
[----:B------:R-:W-:Y:S02]  /*5b20*/  UIMAD UR10, UR42, UR10, UR6 ;  /* 0x0000000a2a0a72a4 */ /* 0x000fe4000f8e0206 */
[----:B------:R-:W-:Y:S04]  /*5b30*/  @!UP0 USEL UR4, UR5, UR4, !UP2 ;  /* 0x0000000405048287 */ /* 0x000fe8000d000000 */
[----:B------:R-:W-:Y:S02]  /*5b40*/  @!UP0 UIMAD UR10, UR7, UR10, UR4 ;  /* 0x0000000a070a82a4 */ /* 0x000fe4000f8e0204 */
[----:B------:R-:W-:Y:S02]  /*5b50*/  @!UP0 UIADD3 UR11, UPT, UPT, UR11, -UR4, URZ ;  /* 0x800000040b0b8290 */ /* 0x000fe4000fffe0ff */
[----:B------:R-:W-:Y:S02]  /*5b60*/  UIMAD UR7, UR43, UR8, UR38 ;  /* 0x000000082b0772a4 */ /* 0x000fe4000f8e0226 */
[----:B------:R-:W-:Y:S02]  /*5b70*/  @!UP0 UIMAD UR6, UR11, UR42, UR5 ;  /* 0x0000002a0b0682a4 */ /* 0x000fe4000f8e0205 */
[----:B------:R-:W-:Y:S01]  /*5b80*/  UIMAD UR4, UR62, UR9, UR37 ;  /* 0x000000093e0472a4 */ /* 0x000fe2000f8e0225 */
[----:B------:R-:W-:Y:S02]  /*5b90*/  @!UP0 UMOV UR5, UR10 ;  /* 0x0000000a00058c82 */ /* 0x000fe40008000000 */
[----:B------:R-:W-:Y:S02]  /*5ba0*/  UIMAD UR38, UR5, UR43, UR7 ;  /* 0x0000002b052672a4 */ /* 0x000fe4000f8e0207 */
[----:B------:R-:W-:Y:S11]  /*5bb0*/  UIMAD UR37, UR6, UR62, UR4 ;  /* 0x0000003e062572a4 */ /* 0x000ff6000f8e0204 */
[----:B------:R-:W-:Y:S01]  /*5bc0*/  @!UPT UIADD3 URZ, UPT, UPT, URZ, URZ, URZ ;  /* 0x000000fffffff290 */ /* 0x000fe2000fffe0ff */
.L_x_95:
[----:B-1----:R-:W-:Y:S01]  /*5bd0*/  UISETP.NE.AND UP0, UPT, UR39, 0x1, UPT ;  /* 0x000000012700788c */ /* 0x002fe2000bf05270 */
[----:B------:R-:W-:Y:S01]  /*5be0*/  IADD3 R221, PT, PT, R221, 0x1, RZ ;  /* 0x00000001dddd7810 */ /* 0x000fe20007ffe0ff */
[----:B------:R-:W-:Y:S09]  /*5bf0*/  UIADD3 UR11, UPT, UPT, UR46, 0x200, URZ ;  /* 0x000002002e0b7890 */ /* 0x000ff2000fffe0ff */
[----:B------:R-:W1:Y:S01]  /*5c00*/  @!UP0 LDCU.128 UR12, c[0x0][0xb10] ;  /* 0x00016200ff0c87ac */ /* 0x000e620008000c00 */
[----:B------:R-:W3:Y:S01]  /*5c10*/  @!UP0 LDCU UR5, c[0x0][0xb0c] ;  /* 0x00016180ff0587ac */ /* 0x000ee20008000800 */
[----:B------:R-:W4:Y:S01]  /*5c20*/  @!UP0 LDCU UR10, c[0x0][0xb20] ;  /* 0x00016400ff0a87ac */ /* 0x000f220008000800 */
[----:B-1----:R-:W-:Y:S02]  /*5c30*/  UIMAD.WIDE.U32 UR8, UR38, UR12, URZ ;  /* 0x0000000c260872a5 */ /* 0x002fe4000f8e00ff */
[----:B------:R-:W-:Y:S02]  /*5c40*/  UIMAD.WIDE.U32 UR6, UR37, UR15, URZ ;  /* 0x0000000f250672a5 */ /* 0x000fe4000f8e00ff */
[----:B------:R-:W-:Y:S03]  /*5c50*/  @!UP0 UISETP.NE.AND UP1, UPT, UR14, 0x1, UPT ;  /* 0x000000010e00888c */ /* 0x000fe6000bf25270 */
[----:B------:R-:W-:Y:S01]  /*5c60*/  @!UP0 UMOV UR4, UR9 ;  /* 0x0000000900048c82 */ /* 0x000fe20008000000 */
[----:B---3--:R-:W-:Y:S02]  /*5c70*/  @!UP0 UISETP.NE.AND UP2, UPT, UR5, 0x1, UPT ;  /* 0x000000010500888c */ /* 0x008fe4000bf45270 */
[----:B------:R-:W-:Y:S01]  /*5c80*/  @!UP0 USHF.R.U32.HI UR4, URZ, UR13, UR4 ;  /* 0x0000000dff048299 */ /* 0x000fe20008011604 */
[----:B------:R-:W-:Y:S02]  /*5c90*/  @!UP0 UMOV UR6, UR7 ;  /* 0x0000000700068c82 */ /* 0x000fe40008000000 */
[----:B----4-:R-:W-:Y:S02]  /*5ca0*/  @!UP0 USHF.R.U32.HI UR6, URZ, UR10, UR6 ;  /* 0x0000000aff068299 */ /* 0x010fe40008011606 */
[----:B------:R-:W-:Y:S02]  /*5cb0*/  @!UP0 USEL UR7, UR38, UR4, !UP2 ;  /* 0x0000000426078287 */ /* 0x000fe4000d000000 */
[----:B------:R-:W-:Y:S04]  /*5cc0*/  @!UP0 USEL UR6, UR37, UR6, !UP1 ;  /* 0x0000000625068287 */ /* 0x000fe8000c800000 */
[----:B------:R-:W-:Y:S02]  /*5cd0*/  @!UP0 UIADD3 UR4, UPT, UPT, -UR7, UR6, URZ ;  /* 0x0000000607048290 */ /* 0x000fe4000fffe1ff */
[----:B------:R-:W-:Y:S02]  /*5ce0*/  @!UP0 UIADD3 UR6, UPT, UPT, UR7, -UR6, URZ ;  /* 0x8000000607068290 */ /* 0x000fe4000fffe0ff */
[----:B------:R-:W-:Y:S02]  /*5cf0*/  @!UP0 UIMAD UR38, UR4, UR5, UR38 ;  /* 0x00000005042682a4 */ /* 0x000fe4000f8e0226 */
[----:B------:R-:W-:Y:S02]  /*5d00*/  @!UP0 UIMAD UR37, UR6, UR14, UR37 ;  /* 0x0000000e062582a4 */ /* 0x000fe4000f8e0225 */
[----:B------:R-:W-:Y:S09]  /*5d10*/  ULOP3.LUT UP0, URZ, UR11, 0x90, URZ, 0xc0, !UPT ;  /* 0x000000900bff7892 */ /* 0x000ff2000f80c0ff */
[----:B------:R-:W-:Y:S05]  /*5d20*/  BRA.U !UP0, `(.L_x_96) ;  /* 0x00000001087c7547 */ /* 0x000fea000b800000 */
[----:B------:R-:W1:Y:S01]  /*5d30*/  LDCU.64 UR8, c[0x4][0x80] ;  /* 0x01001000ff0877ac */ /* 0x000e620008000a00 */
[----:B------:R-:W-:Y:S01]  /*5d40*/  MOV R16, 0x0 ;  /* 0x0000000000107802 */ /* 0x000fe20000000f00 */
[----:B------:R-:W-:Y:S02]  /*5d50*/  HFMA2 R12, -RZ, RZ, 0, 5.9604644775390625e-08 ;  /* 0x00000001ff0c7431 */ /* 0x000fe400000001ff */
[----:B------:R-:W-:Y:S01]  /*5d60*/  IMAD.MOV.U32 R8, RZ, RZ, 0x70 ;  /* 0x00000070ff087424 */ /* 0x000fe200078e00ff */
[----:B------:R3:W4:Y:S01]  /*5d70*/  LDC.64 R14, c[0x4][R16] ;  /* 0x01000000100e7b82 */ /* 0x0007220000000a00 */
[----:B------:R-:W2:Y:S01]  /*5d80*/  LDCU.64 UR6, c[0x4][0x88] ;  /* 0x01001100ff0677ac */ /* 0x000ea20008000a00 */
[----:B------:R-:W-:Y:S01]  /*5d90*/  IMAD.MOV.U32 R13, RZ, RZ, RZ ;  /* 0x000000ffff0d7224 */ /* 0x000fe200078e00ff */
[----:B------:R-:W2:Y:S01]  /*5da0*/  LDCU.64 UR4, c[0x4][0x8] ;  /* 0x01000100ff0477ac */ /* 0x000ea20008000a00 */
[----:B-1----:R-:W-:Y:S01]  /*5db0*/  MOV R5, UR9 ;  /* 0x0000000900057c02 */ /* 0x002fe20008000f00 */
[----:B------:R-:W-:Y:S01]  /*5dc0*/  IMAD.U32 R4, RZ, RZ, UR8 ;  /* 0x00000008ff047e24 */ /* 0x000fe2000f8e00ff */
[----:B--2---:R-:W-:Y:S01]  /*5dd0*/  MOV R7, UR7 ;  /* 0x0000000700077c02 */ /* 0x004fe20008000f00 */
[----:B------:R-:W-:Y:S01]  /*5de0*/  IMAD.U32 R6, RZ, RZ, UR6 ;  /* 0x00000006ff067e24 */ /* 0x000fe2000f8e00ff */
[----:B------:R-:W-:Y:S01]  /*5df0*/  MOV R11, UR5 ;  /* 0x00000005000b7c02 */ /* 0x000fe20008000f00 */
[----:B------:R-:W-:Y:S02]  /*5e00*/  IMAD.U32 R10, RZ, RZ, UR4 ;  /* 0x00000004ff0a7e24 */ /* 0x000fe4000f8e00ff */
[----:B------:R-:W-:Y:S07]  /*5e10*/  LEPC R20, `(.L_x_97) ;  /* 0x000000001014794e */ /* 0x000fee0000000000 */
[----:B---345:R-:W-:Y:S05]  /*5e20*/  CALL.ABS.NOINC R14 ;  /* 0x000000000e007343 */ /* 0x038fea0003c00000 */
.L_x_97:
[----:B------:R-:W1:Y:S01]  /*5e30*/  LDCU.64 UR8, c[0x4][0x80] ;  /* 0x01001000ff0877ac */ /* 0x000e620008000a00 */
[----:B------:R-:W2:Y:S01]  /*5e40*/  LDC.64 R16, c[0x4][R16] ;  /* 0x0100000010107b82 */ /* 0x000ea20000000a00 */
[----:B------:R-:W-:Y:S02]  /*5e50*/  HFMA2 R12, -RZ, RZ, 0, 5.9604644775390625e-08 ;  /* 0x00000001ff0c7431 */ /* 0x000fe400000001ff */
[----:B------:R-:W-:Y:S02]  /*5e60*/  IMAD.MOV.U32 R8, RZ, RZ, 0x70 ;  /* 0x00000070ff087424 */ /* 0x000fe400078e00ff */
[----:B------:R-:W-:Y:S01]  /*5e70*/  IMAD.MOV.U32 R13, RZ, RZ, RZ ;  /* 0x000000ffff0d7224 */ /* 0x000fe200078e00ff */
[----:B------:R-:W3:Y:S01]  /*5e80*/  LDCU.64 UR6, c[0x4][0x88] ;  /* 0x01001100ff0677ac */ /* 0x000ee20008000a00 */
[----:B------:R-:W4:Y:S01]  /*5e90*/  LDCU.64 UR4, c[0x4][0x8] ;  /* 0x01000100ff0477ac */ /* 0x000f220008000a00 */
[----:B-1----:R-:W-:Y:S02]  /*5ea0*/  MOV R4, UR8 ;  /* 0x0000000800047c02 */ /* 0x002fe40008000f00 */
[----:B------:R-:W-:Y:S02]  /*5eb0*/  MOV R5, UR9 ;  /* 0x0000000900057c02 */ /* 0x000fe40008000f00 */
[----:B---3--:R-:W-:Y:S01]  /*5ec0*/  MOV R7, UR7 ;  /* 0x0000000700077c02 */ /* 0x008fe20008000f00 */
[----:B------:R-:W-:Y:S01]  /*5ed0*/  IMAD.U32 R6, RZ, RZ, UR6 ;  /* 0x00000006ff067e24 */ /* 0x000fe2000f8e00ff */
[----:B----4-:R-:W-:Y:S01]  /*5ee0*/  MOV R11, UR5 ;  /* 0x00000005000b7c02 */ /* 0x010fe20008000f00 */
[----:B------:R-:W-:Y:S02]  /*5ef0*/  IMAD.U32 R10, RZ, RZ, UR4 ;  /* 0x00000004ff0a7e24 */ /* 0x000fe4000f8e00ff */
[----:B------:R-:W-:Y:S07]  /*5f00*/  LEPC R20, `(.L_x_96) ;  /* 0x000000001014794e */ /* 0x000fee0000000000 */
[----:B--2---:R-:W-:Y:S05]  /*5f10*/  CALL.ABS.NOINC R16 ;  /* 0x0000000010007343 */ /* 0x004fea0003c00000 */
.L_x_96:
[----:B------:R-:W-:Y:S02]  /*5f20*/  R2UR UR4, R220 ;  /* 0x00000000dc0472ca */ /* 0x000fe400000e0000 */
[----:B------:R-:W-:Y:S02]  /*5f30*/  ISETP.NE.U32.AND P3, PT, R204, RZ, PT ;  /* 0x000000ffcc00720c */ /* 0x000fe40003f65070 */
[----:B--2---:R-:W-:Y:S02]  /*5f40*/  ISETP.NE.U32.AND P4, PT, R200, RZ, PT ;  /* 0x000000ffc800720c */ /* 0x004fe40003f85070 */
[----:B------:R-:W-:Y:S02]  /*5f50*/  ISETP.NE.AND.EX P3, PT, R205, RZ, PT, P3 ;  /* 0x000000ffcd00720c */ /* 0x000fe40003f65330 */
[----:B------:R-:W-:Y:S02]  /*5f60*/  PLOP3.LUT P1, PT, PT, PT, PT, 0x8, 0x80 ;  /* 0x000000000080781c */ /* 0x000fe40003f2e170 */
[----:B------:R-:W-:Y:S03]  /*5f70*/  ISETP.NE.AND.EX P4, PT, R201, RZ, PT, P4 ;  /* 0x000000ffc900720c */ /* 0x000fe60003f85340 */
[----:B------:R-:W-:Y:S06]  /*5f80*/  UISETP.NE.AND UP1, UPT, UR4, URZ, UPT ;  /* 0x000000ff0400728c */ /* 0x000fec000bf25270 */
[----:B------:R-:W-:Y:S05]  /*5f90*/  PLOP3.LUT P0, PT, PT, PT, UP1, 0x80, 0x8 ;  /* 0x000000000008781c */ /* 0x000fea0003f0f018 */
[----:B------:R-:W1:Y:S08]  /*5fa0*/  @UP1 LDCU.64 UR4, c[0x0][0x888] ;  /* 0x00011100ff0417ac */ /* 0x000e700008000a00 */
[----:B------:R-:W-:Y:S01]  /*5fb0*/  @P0 PLOP3.LUT P1, PT, P3, PT, PT, 0x80, 0x8 ;  /* 0x000000000008081c */ /* 0x000fe20001f2f070 */
[----:B-1----:R-:W-:Y:S04]  /*5fc0*/  @UP1 UISETP.NE.U32.AND UP0, UPT, UR4, URZ, UPT ;  /* 0x000000ff0400128c */ /* 0x002fe8000bf05070 */
[----:B------:R-:W-:Y:S04]  /*5fd0*/  @UP1 UISETP.NE.AND.EX UP0, UPT, UR5, URZ, UPT, UP0 ;  /* 0x000000ff0500128c */ /* 0x000fe8000bf05300 */
[----:B------:R-:W-:Y:S01]  /*5fe0*/  @UP1 USEL UR4, URZ, 0xffffffff, UP0 ;  /* 0xffffffffff041887 */ /* 0x000fe20008000000 */
[----:B------:R-:W-:Y:S11]  /*5ff0*/  @!P3 BRA `(.L_x_98) ;  /* 0x000000000030b947 */ /* 0x000ff60003800000 */
[----:B------:R-:W-:Y:S01]  /*6000*/  ISETP.NE.U32.AND P2, PT, R202, RZ, PT ;  /* 0x000000ffca00720c */ /* 0x000fe20003f45070 */
[----:B------:R-:W1:Y:S01]  /*6010*/  LDCU.64 UR6, c[0x0][0x358] ;  /* 0x00006b00ff0677ac */ /* 0x000e620008000a00 */
[----:B------:R-:W-:Y:S02]  /*6020*/  IMAD.MOV.U32 R206, RZ, RZ, 0x1 ;  /* 0x00000001ffce7424 */ /* 0x000fe400078e00ff */
[----:B------:R-:W-:Y:S11]  /*6030*/  ISETP.NE.AND.EX P2, PT, R203, RZ, PT, P2 ;  /* 0x000000ffcb00720c */ /* 0x000ff60003f45320 */
[----:B------:R-:W-:Y:S02]  /*6040*/  @!UPT UIADD3 URZ, UPT, UPT, URZ, URZ, URZ ;  /* 0x000000fffffff290 */ /* 0x000fe4000fffe0ff */
[----:B------:R-:W2:Y:S01]  /*6050*/  @P2 LDC.64 R4, c[0x0][0x888] ;  /* 0x00022200ff042b82 */ /* 0x000ea20000000a00 */
[----:B------:R-:W-:Y:S04]  /*6060*/  @P2 IMAD R0, R204, UR36, RZ ;  /* 0x00000024cc002c24 */ /* 0x000fe8000f8e02ff */
[----:B--2---:R-:W-:Y:S04]  /*6070*/  @P2 IMAD.WIDE R4, R0, 0x4, R4 ;  /* 0x0000000400042825 */ /* 0x004fe800078e0204 */
[----:B------:R-:W-:Y:S01]  /*6080*/  HFMA2 R0, -RZ, RZ, 0, 5.9604644775390625e-08 ;  /* 0x00000001ff007431 */ /* 0x000fe200000001ff */
[----:B-1---5:R1:W5:Y:S04]  /*6090*/  @P2 LDG.E R107, desc[UR6][R4.64] ;  /* 0x00000006046b2981 */ /* 0x022368000c1e1900 */
[----:B------:R-:W-:Y:S01]  /*60a0*/  @!P2 PRMT R206, R0, 0x7610, R206 ;  /* 0x0000761000cea816 */ /* 0x000fe200000000ce */
[----:B-1----:R-:W2:Y:S06]  /*60b0*/  @!P2 LDC R107, c[0x0][0x880] ;  /* 0x00022000ff6bab82 */ /* 0x002eac0000000800 */
.L_x_98:
[----:B------:R-:W-:Y:S05]  /*60c0*/  @!P4 BRA `(.L_x_99) ;  /* 0x000000000024c947 */ /* 0x000fea0003800000 */
[----:B------:R-:W-:Y:S01]  /*60d0*/  ISETP.NE.U32.AND P2, PT, R198, RZ, PT ;  /* 0x000000ffc600720c */ /* 0x000fe20003f45070 */
[----:B------:R-:W1:Y:S03]  /*60e0*/  LDCU.64 UR6, c[0x0][0x358] ;  /* 0x00006b00ff0677ac */ /* 0x000e660008000a00 */
[----:B------:R-:W-:Y:S11]  /*60f0*/  ISETP.NE.AND.EX P2, PT, R199, RZ, PT, P2 ;  /* 0x000000ffc700720c */ /* 0x000ff60003f45320 */
[----:B------:R-:W-:Y:S02]  /*6100*/  @!UPT UIADD3 URZ, UPT, UPT, URZ, URZ, URZ ;  /* 0x000000fffffff290 */ /* 0x000fe4000fffe0ff */
[----:B------:R-:W3:Y:S01]  /*6110*/  @P2 LDC.64 R4, c[0x0][0x8a8] ;  /* 0x00022a00ff042b82 */ /* 0x000ee20000000a00 */
[----:B------:R-:W-:Y:S04]  /*6120*/  @P2 IMAD R0, R200, UR36, RZ ;  /* 0x00000024c8002c24 */ /* 0x000fe8000f8e02ff */
[----:B---3--:R-:W-:Y:S05]  /*6130*/  @P2 IMAD.WIDE R4, R0, 0x4, R4 ;  /* 0x0000000400042825 */ /* 0x008fea00078e0204 */
[----:B-1---5:R1:W5:Y:S02]  /*6140*/  @P2 LDG.E R105, desc[UR6][R4.64] ;  /* 0x0000000604692981 */ /* 0x022364000c1e1900 */
[----:B-1----:R-:W3:Y:S02]  /*6150*/  @!P2 LDC R105, c[0x0][0x8a0] ;  /* 0x00022800ff69ab82 */ /* 0x002ee40000000800 */
.L_x_99:
[----:B--2--5:R-:W-:Y:S01]  /*6160*/  @P0 FSETP.NEU.AND P4, PT, R107, RZ, PT ;  /* 0x000000ff6b00020b */ /* 0x024fe20003f8d000 */
[----:B------:R-:W-:Y:S01]  /*6170*/  IMAD.U32 R3, RZ, RZ, UR4 ;  /* 0x00000004ff037e24 */ /* 0x000fe2000f8e00ff */
[----:B------:R-:W-:Y:S01]  /*6180*/  @P0 LOP3.LUT P2, RZ, R206, 0xff, RZ, 0xc0, !PT ;  /* 0x000000ffceff0812 */ /* 0x000fe2000784c0ff */
[----:B------:R-:W-:Y:S01]  /*6190*/  BSSY B1, `(.L_x_100) ;  /* 0x000005e000017945 */ /* 0x000fe20003800000 */
[----:B------:R-:W-:Y:S02]  /*61a0*/  @P0 SEL R6, RZ, 0xffffffff, P4 ;  /* 0xffffffffff060807 */ /* 0x000fe40002000000 */
[----:B------:R-:W-:Y:S02]  /*61b0*/  CS2R R194, SRZ ;  /* 0x0000000000c27805 */ /* 0x000fe4000001ff00 */
[----:B------:R-:W-:Y:S02]  /*61c0*/  LEA R165, R104, UR46, 0x3 ;  /* 0x0000002e68a57c11 */ /* 0x000fe4000f8e18ff */
[----:B------:R-:W-:Y:S02]  /*61d0*/  CS2R R192, SRZ ;  /* 0x0000000000c07805 */ /* 0x000fe4000001ff00 */
[----:B------:R-:W-:Y:S02]  /*61e0*/  @P1 SEL R6, R3, R6, !P2 ;  /* 0x0000000603061207 */ /* 0x000fe40005000000 */
[----:B------:R-:W-:Y:S02]  /*61f0*/  CS2R R186, SRZ ;  /* 0x0000000000ba7805 */ /* 0x000fe4000001ff00 */
[----:B------:R-:W-:Y:S02]  /*6200*/  LOP3.LUT R3, R225, 0x1, RZ, 0x3c, !PT ;  /* 0x00000001e1037812 */ /* 0x000fe400078e3cff */
[----:B------:R-:W-:Y:S02]  /*6210*/  CS2R R184, SRZ ;  /* 0x0000000000b87805 */ /* 0x000fe4000001ff00 */
[----:B------:R-:W-:Y:S02]  /*6220*/  @P0 LOP3.LUT R6, R6, 0x1, RZ, 0xc0, !PT ;  /* 0x0000000106060812 */ /* 0x000fe400078ec0ff */
[----:B------:R-:W-:Y:S02]  /*6230*/  CS2R R178, SRZ ;  /* 0x0000000000b27805 */ /* 0x000fe4000001ff00 */
[----:B------:R-:W-:Y:S02]  /*6240*/  SHF.L.U32 R4, R224, 0x1f, RZ ;  /* 0x0000001fe0047819 */ /* 0x000fe400000006ff */
[----:B------:R-:W-:Y:S02]  /*6250*/  CS2R R176, SRZ ;  /* 0x0000000000b07805 */ /* 0x000fe4000001ff00 */
[----:B------:R-:W-:Y:S01]  /*6260*/  ISETP.NE.U32.OR P6, PT, R6, 0x1, !P0 ;  /* 0x000000010600780c */ /* 0x000fe200047c5470 */
[----:B------:R-:W-:Y:S01]  /*6270*/  IMAD.U32 R6, RZ, RZ, UR45 ;  /* 0x0000002dff067e24 */ /* 0x000fe2000f8e00ff */
[----:B------:R-:W-:Y:S02]  /*6280*/  PLOP3.LUT P5, PT, PT, PT, PT, 0x8, 0x80 ;  /* 0x000000000080781c */ /* 0x000fe40003fae170 */
[----:B------:R-:W-:Y:S02]  /*6290*/  CS2R R170, SRZ ;  /* 0x0000000000aa7805 */ /* 0x000fe4000001ff00 */
[----:B------:R-:W-:Y:S02]  /*62a0*/  P2R R229, PR, RZ, 0x40 ;  /* 0x00000040ffe57803 */ /* 0x000fe40000000000 */
[----:B------:R-:W-:Y:S02]  /*62b0*/  CS2R R168, SRZ ;  /* 0x0000000000a87805 */ /* 0x000fe4000001ff00 */
[----:B------:R-:W-:Y:S02]  /*62c0*/  LEA R0, R6, UR46, 0x3 ;  /* 0x0000002e06007c11 */ /* 0x000fe4000f8e18ff */
[----:B------:R-:W-:Y:S02]  /*62d0*/  CS2R R162, SRZ ;  /* 0x0000000000a27805 */ /* 0x000fe4000001ff00 */
[----:B------:R-:W-:Y:S02]  /*62e0*/  CS2R R160, SRZ ;  /* 0x0000000000a07805 */ /* 0x000fe4000001ff00 */
[----:B------:R-:W-:Y:S02]  /*62f0*/  CS2R R154, SRZ ;  /* 0x00000000009a7805 */ /* 0x000fe4000001ff00 */
[----:B------:R-:W-:Y:S02]  /*6300*/  CS2R R152, SRZ ;  /* 0x0000000000987805 */ /* 0x000fe4000001ff00 */
[----:B------:R-:W-:Y:S02]  /*6310*/  CS2R R146, SRZ ;  /* 0x0000000000927805 */ /* 0x000fe4000001ff00 */
[----:B------:R-:W-:Y:S02]  /*6320*/  CS2R R144, SRZ ;  /* 0x0000000000907805 */ /* 0x000fe4000001ff00 */
[----:B------:R-:W-:Y:S02]  /*6330*/  @P6 SHF.L.U32 R5, R3, 0x1f, RZ ;  /* 0x0000001f03056819 */ /* 0x000fe400000006ff */
[----:B------:R-:W-:Y:S02]  /*6340*/  CS2R R138, SRZ ;  /* 0x00000000008a7805 */ /* 0x000fe4000001ff00 */
[----:B------:R-:W-:Y:S02]  /*6350*/  CS2R R136, SRZ ;  /* 0x0000000000887805 */ /* 0x000fe4000001ff00 */
[----:B------:R-:W-:Y:S01]  /*6360*/  CS2R R130, SRZ ;  /* 0x0000000000827805 */ /* 0x000fe2000001ff00 */
[----:B------:R-:W1:Y:S01]  /*6370*/  @P6 SYNCS.PHASECHK.TRANS64.TRYWAIT P0, [R0+URZ+0xc0], R5 ;  /* 0x0000c005000065a7 */ /* 0x000e6200080011ff */
[----:B------:R-:W-:Y:S02]  /*6380*/  CS2R R128, SRZ ;  /* 0x0000000000807805 */ /* 0x000fe4000001ff00 */
[----:B------:R-:W-:Y:S02]  /*6390*/  CS2R R122, SRZ ;  /* 0x00000000007a7805 */ /* 0x000fe4000001ff00 */
[----:B------:R-:W-:Y:S02]  /*63a0*/  CS2R R120, SRZ ;  /* 0x0000000000787805 */ /* 0x000fe4000001ff00 */
[----:B------:R-:W-:Y:S02]  /*63b0*/  CS2R R114, SRZ ;  /* 0x0000000000727805 */ /* 0x000fe4000001ff00 */
[----:B------:R-:W-:Y:S01]  /*63c0*/  CS2R R112, SRZ ;  /* 0x0000000000707805 */ /* 0x000fe2000001ff00 */
[----:B------:R2:W4:Y:S01]  /*63d0*/  SYNCS.PHASECHK.TRANS64.TRYWAIT P4, [R165+URZ+0x110], R4 ;  /* 0x00011004a50075a7 */ /* 0x00052200080811ff */
[----:B-1----:R-:W-:Y:S01]  /*63e0*/  @P6 PLOP3.LUT P5, PT, P0, PT, PT, 0x8, 0x80 ;  /* 0x000000000080681c */ /* 0x002fe200007ae170 */
[----:B------:R-:W-:Y:S01]  /*63f0*/  @!UPT UIADD3 URZ, UPT, UPT, URZ, URZ, URZ ;  /* 0x000000fffffff290 */ /* 0x000fe2000fffe0ff */
[----:B--2---:R-:W-:Y:S11]  /*6400*/  @!P6 BRA `(.L_x_101) ;  /* 0x0000000000d8e947 */ /* 0x004ff60003800000 */
[----:B------:R-:W-:Y:S01]  /*6410*/  R2UR UR5, R217 ;  /* 0x00000000d90572ca */ /* 0x000fe200000e0000 */
[----:B------:R-:W-:Y:S01]  /*6420*/  BSSY B0, `(.L_x_102) ;  /* 0x000000f000007945 */ /* 0x000fe20003800000 */
[----:B------:R-:W-:Y:S02]  /*6430*/  R2UR UR4, R216 ;  /* 0x00000000d80472ca */ /* 0x000fe400000e0000 */
[----:B------:R-:W-:Y:S02]  /*6440*/  FSETP.NEU.AND P2, PT, R107, RZ, PT ;  /* 0x000000ff6b00720b */ /* 0x000fe40003f4d000 */
[----:B------:R-:W-:Y:S02]  /*6450*/  LOP3.LUT P1, RZ, R206, 0xff, RZ, 0xc0, !PT ;  /* 0x000000ffceff7812 */ /* 0x000fe4000782c0ff */
[----:B------:R-:W-:Y:S05]  /*6460*/  SEL R5, RZ, 0xffffffff, P2 ;  /* 0xffffffffff057807 */ /* 0x000fea0001000000 */
[----:B------:R-:W-:Y:S04]  /*6470*/  ISETP.NE.U32.AND P0, PT, RZ, UR5, PT ;  /* 0x00000005ff007c0c */ /* 0x000fe8000bf05070 */
[----:B------:R-:W-:Y:S04]  /*6480*/  ISETP.NE.AND.EX P0, PT, RZ, UR4, PT, P0 ;  /* 0x00000004ff007c0c */ /* 0x000fe8000bf05300 */
[----:B------:R-:W-:Y:S04]  /*6490*/  SEL R6, RZ, 0xffffffff, P0 ;  /* 0xffffffffff067807 */ /* 0x000fe80000000000 */
[----:B------:R-:W-:Y:S01]  /*64a0*/  @P3 SEL R5, R6, R5, !P1 ;  /* 0x0000000506053207 */ /* 0x000fe20004800000 */
[----:B------:R-:W-:Y:S03]  /*64b0*/  IMAD.U32 R6, RZ, RZ, UR45 ;  /* 0x0000002dff067e24 */ /* 0x000fe6000f8e00ff */
[----:B------:R-:W-:Y:S01]  /*64c0*/  LOP3.LUT R5, R5, 0x1, RZ, 0xc0, !PT ;  /* 0x0000000105057812 */ /* 0x000fe200078ec0ff */
[----:B------:R-:W-:Y:S06]  /*64d0*/  @!P5 BRA `(.L_x_103) ;  /* 0x00000000000cd947 */ /* 0x000fec0003800000 */
[----:B------:R-:W-:Y:S04]  /*64e0*/  SHF.L.U32 R3, R3, 0x1f, RZ ;  /* 0x0000001f03037819 */ /* 0x000fe800000006ff */
[----:B------:R-:W1:Y:S02]  /*64f0*/  SYNCS.PHASECHK.TRANS64.TRYWAIT P0, [R0+URZ+0xc0], R3 ;  /* 0x0000c003000075a7 */ /* 0x000e6400080011ff */
[----:B-1----:R-:W-:Y:S05]  /*6500*/  @!P0 BRA `(.L_x_104) ;  /* 0x0000003800a48947 */ /* 0x002fea0003800000 */
.L_x_103:
[----:B------:R-:W-:Y:S05]  /*6510*/  BSYNC B0 ;  /* 0x0000000000007941 */ /* 0x000fea0003800000 */
.L_x_102:
[----:B------:R-:W-:Y:S02]  /*6520*/  ISETP.NE.U32.AND P0, PT, R5, 0x1, PT ;  /* 0x000000010500780c */ /* 0x000fe40003f05070 */
[----:B------:R-:W-:Y:S02]  /*6530*/  CS2R R114, SRZ ;  /* 0x0000000000727805 */ /* 0x000fe4000001ff00 */
        /* <DEDUP_REMOVED lines=10> */
[----:B------:R-:W-:Y:S01]  /*65e0*/  CS2R R152, SRZ ;  /* 0x0000000000987805 */ /* 0x000fe2000001ff00 */
[----:B-1----:R-:W-:Y:S01]  /*65f0*/  @P0 IMAD R3, R6, 0x2c00, R197 ;  /* 0x00002c0006030824 */ /* 0x002fe200078e02c5 */
        /* <DEDUP_REMOVED lines=8> */
[----:B------:R-:W-:Y:S01]  /*6680*/  IMAD.MOV.U32 R194, RZ, RZ, RZ ;  /* 0x000000ffffc27224 */ /* 0x000fe200078e00ff */
[----:B------:R-:W-:Y:S02]  /*6690*/  CS2R R192, SRZ ;  /* 0x0000000000c07805 */ /* 0x000fe4000001ff00 */
[----:B------:R-:W-:Y:S01]  /*66a0*/  @P0 LEA R0, R3, UR46, 0x1 ;  /* 0x0000002e03000c11 */ /* 0x000fe2000f8e08ff */
[----:B------:R-:W-:Y:S05]  /*66b0*/  @P0 WARPSYNC.ALL ;  /* 0x0000000000000948 */ /* 0x000fea0003800000 */
[----:B------:R1:W2:Y:S04]  /*66c0*/  @P0 LDSM.16.M88.4 R112, [R0+0x200] ;  /* 0x000200000070083b */ /* 0x0002a80000000200 */
[----:B------:R1:W1:Y:S04]  /*66d0*/  @P0 LDSM.16.M88.4 R120, [R0+0xa00] ;  /* 0x000a00000078083b */ /* 0x0002680000000200 */
        /* <DEDUP_REMOVED lines=8> */
[----:B--2---:R1:W1:Y:S02]  /*6760*/  @P0 LDSM.16.M88.4 R192, [R0+0x5200] ;  /* 0x0052000000c0083b */ /* 0x0042640000000200 */
.L_x_101:
[----:B------:R-:W-:Y:S05]  /*6770*/  BSYNC B1 ;  /* 0x0000000000017941 */ /* 0x000fea0003800000 */
.L_x_100:
[----:B-1----:R-:W-:Y:S04]  /*6780*/  LEA.HI R0, R104, R104, RZ, 0x1 ;  /* 0x0000006868007211 */ /* 0x002fe800078f08ff */
[----:B------:R-:W-:Y:S02]  /*6790*/  SHF.R.U32.HI R7, RZ, 0x1, R0 ;  /* 0x00000001ff077819 */ /* 0x000fe40000011600 */
[----:B------:R-:W-:Y:S03]  /*67a0*/  LOP3.LUT R5, R0, 0xffe, RZ, 0xc0, !PT ;  /* 0x00000ffe00057812 */ /* 0x000fe600078ec0ff */
[----:B------:R-:W-:Y:S02]  /*67b0*/  IMAD R3, R7, 0xb0, R2 ;  /* 0x000000b007037824 */ /* 0x000fe400078e0202 */
[----:B------:R-:W-:Y:S04]  /*67c0*/  IMAD.IADD R0, R104, 0x1, -R5 ;  /* 0x0000000168007824 */ /* 0x000fe800078e0a05 */
[----:B------:R-:W-:Y:S05]  /*67d0*/  IMAD R106, R0, 0x100000, R3 ;  /* 0x00100000006a7824 */ /* 0x000fea00078e0203 */
[----:B------:R-:W-:Y:S04]  /*67e0*/  SHF.R.U32.HI R6, RZ, 0x15, R106 ;  /* 0x00000015ff067819 */ /* 0x000fe8000001166a */
[----:B------:R-:W-:Y:S01]  /*67f0*/  LOP3.LUT P0, RZ, R6, 0x3, R207, 0x48, !PT ;  /* 0x0000000306ff7812 */ /* 0x000fe200078048cf */
[----:B------:R-:W-:Y:S01]  /*6800*/  @!UPT UIADD3 URZ, UPT, UPT, URZ, URZ, URZ ;  /* 0x000000fffffff290 */ /* 0x000fe2000fffe0ff */
[----:B----4-:R-:W-:Y:S11]  /*6810*/  @P4 BRA `(.L_x_105) ;  /* 0x0000000000084947 */ /* 0x010ff60003800000 */
[----:B------:R-:W1:Y:S02]  /*6820*/  SYNCS.PHASECHK.TRANS64.TRYWAIT P1, [R165+URZ+0x110], R4 ;  /* 0x00011004a50075a7 */ /* 0x000e6400080211ff */
[----:B-1----:R-:W-:Y:S05]  /*6830*/  @!P1 BRA `(.L_x_106) ;  /* 0x0000003400ec9947 */ /* 0x002fea0003800000 */
.L_x_105:
[----:B------:R-:W-:Y:S05]  /*6840*/  @!P0 BRA `(.L_x_107) ;  /* 0x0000000000408947 */ /* 0x000fea0003800000 */
[----:B------:R-:W2:Y:S01]  /*6850*/  LDCU.64 UR8, c[0x4][0x70] ;  /* 0x01000e00ff0877ac */ /* 0x000ea20008000a00 */
[----:B------:R-:W-:Y:S01]  /*6860*/  MOV R15, 0x0 ;  /* 0x00000000000f7802 */ /* 0x000fe20000000f00 */
[----:B------:R-:W-:Y:S02]  /*6870*/  HFMA2 R12, -RZ, RZ, 0, 5.9604644775390625e-08 ;  /* 0x00000001ff0c7431 */ /* 0x000fe400000001ff */
[----:B------:R-:W-:Y:S02]  /*6880*/  IMAD.MOV.U32 R8, RZ, RZ, 0x192 ;  /* 0x00000192ff087424 */ /* 0x000fe400078e00ff */
[----:B------:R-:W-:Y:S01]  /*6890*/  IMAD.MOV.U32 R13, RZ, RZ, RZ ;  /* 0x000000ffff0d7224 */ /* 0x000fe200078e00ff */
[----:B------:R-:W4:Y:S01]  /*68a0*/  LDCU.64 UR6, c[0x4][0x78] ;  /* 0x01000f00ff0677ac */ /* 0x000f220008000a00 */
[----:B------:R-:W3:Y:S01]  /*68b0*/  LDC.64 R14, c[0x4][R15] ;  /* 0x010000000f0e7b82 */ /* 0x000ee20000000a00 */
[----:B------:R-:W5:Y:S01]  /*68c0*/  LDCU.64 UR4, c[0x4][0x10] ;  /* 0x01000200ff0477ac */ /* 0x000f620008000a00 */
[----:B--2---:R-:W-:Y:S01]  /*68d0*/  MOV R5, UR9 ;  /* 0x0000000900057c02 */ /* 0x004fe20008000f00 */
[----:B-1----:R-:W-:Y:S01]  /*68e0*/  IMAD.U32 R4, RZ, RZ, UR8 ;  /* 0x00000008ff047e24 */ /* 0x002fe2000f8e00ff */
[----:B----4-:R-:W-:Y:S01]  /*68f0*/  MOV R7, UR7 ;  /* 0x0000000700077c02 */ /* 0x010fe20008000f00 */
[----:B------:R-:W-:Y:S01]  /*6900*/  IMAD.U32 R6, RZ, RZ, UR6 ;  /* 0x00000006ff067e24 */ /* 0x000fe2000f8e00ff */
[----:B-----5:R-:W-:Y:S01]  /*6910*/  MOV R11, UR5 ;  /* 0x00000005000b7c02 */ /* 0x020fe20008000f00 */
[----:B------:R-:W-:Y:S02]  /*6920*/  IMAD.U32 R10, RZ, RZ, UR4 ;  /* 0x00000004ff0a7e24 */ /* 0x000fe4000f8e00ff */
[----:B------:R-:W-:Y:S07]  /*6930*/  LEPC R20, `(.L_x_107) ;  /* 0x000000001014794e */ /* 0x000fee0000000000 */
[----:B---3--:R-:W-:Y:S05]  /*6940*/  CALL.ABS.NOINC R14 ;  /* 0x000000000e007343 */ /* 0x008fea0003c00000 */
.L_x_107:
[----:B------:R-:W-:Y:S05]  /*6950*/  WARPSYNC.ALL ;  /* 0x0000000000007948 */ /* 0x000fea0003800000 */
[C---:B------:R-:W-:Y:S01]  /*6960*/  R2UR UR4, R106.reuse ;  /* 0x000000006a0472ca */ /* 0x040fe200000e0000 */
[----:B------:R-:W-:Y:S05]  /*6970*/  VIADD R0, R106, 0x10 ;  /* 0x000000106a007836 */ /* 0x000fea0000000000 */
[----:B------:R-:W-:Y:S04]  /*6980*/  SHF.R.U32.HI R0, RZ, 0x15, R0 ;  /* 0x00000015ff007819 */ /* 0x000fe80000011600 */
[----:B------:R-:W-:Y:S03]  /*6990*/  LOP3.LUT P0, RZ, R0, 0x3, R207, 0x48, !PT ;  /* 0x0000000300ff7812 */ /* 0x000fe600078048cf */
[----:B------:R-:W2:Y:S10]  /*69a0*/  LDTM.16dp256bit.x2 R96, tmem[UR4] ;  /* 0x00000004006079ee */ /* 0x000eb400080a0000 */
[----:B--2---:R-:W-:Y:S05]  /*69b0*/  @!P0 BRA `(.L_x_108) ;  /* 0x0000000000408947 */ /* 0x004fea0003800000 */
        /* <DEDUP_REMOVED lines=16> */
.L_x_108:
[----:B------:R-:W-:Y:S05]  /*6ac0*/  WARPSYNC.ALL ;  /* 0x0000000000007948 */ /* 0x000fea0003800000 */
[C---:B------:R-:W-:Y:S01]  /*6ad0*/  R2UR UR4, R106.reuse ;  /* 0x000000006a0472ca */ /* 0x040fe200000e0000 */
[----:B------:R-:W-:Y:S05]  /*6ae0*/  VIADD R0, R106, 0x20 ;  /* 0x000000206a007836 */ /* 0x000fea0000000000 */
[----:B------:R-:W-:Y:S04]  /*6af0*/  SHF.R.U32.HI R0, RZ, 0x15, R0 ;  /* 0x00000015ff007819 */ /* 0x000fe80000011600 */
[----:B------:R-:W-:Y:S03]  /*6b00*/  LOP3.LUT P0, RZ, R0, 0x3, R207, 0x48, !PT ;  /* 0x0000000300ff7812 */ /* 0x000fe600078048cf */
[----:B------:R-:W2:Y:S10]  /*6b10*/  LDTM.16dp256bit.x2 R88, tmem[UR4+0x10] ;  /* 0x00001004005879ee */ /* 0x000eb400080a0000 */
        /* <DEDUP_REMOVED lines=17> */
.L_x_109:
        /* <DEDUP_REMOVED lines=23> */
.L_x_110:
        /* <DEDUP_REMOVED lines=23> */
.L_x_111:
        /* <DEDUP_REMOVED lines=23> */
.L_x_112:
        /* <DEDUP_REMOVED lines=23> */
.L_x_113:
        /* <DEDUP_REMOVED lines=23> */
.L_x_114:
        /* <DEDUP_REMOVED lines=23> */
.L_x_115:
        /* <DEDUP_REMOVED lines=23> */
.L_x_116:
        /* <DEDUP_REMOVED lines=23> */
.L_x_117:
[----:B------:R-:W-:Y:S01]  /*77b0*/  ISETP.NE.AND P0, PT, R226, RZ, PT ;  /* 0x000000ffe200720c */ /* 0x000fe20003f05270 */
[----:B------:R-:W-:Y:S05]  /*77c0*/  WARPSYNC.ALL ;  /* 0x0000000000007948 */ /* 0x000fea0003800000 */
[--C-:B------:R-:W-:Y:S01]  /*77d0*/  HADD2.F32 R108, -RZ, R112.reuse.H0_H0 ;  /* 0x20000070ff6c7230 */ /* 0x100fe20000004100 */
[----:B------:R-:W-:Y:S01]  /*77e0*/  R2UR UR4, R106 ;  /* 0x000000006a0472ca */ /* 0x000fe200000e0000 */
[----:B------:R-:W-:Y:S01]  /*77f0*/  HADD2.F32 R110, -RZ, R112.H1_H1 ;  /* 0x30000070ff6e7230 */ /* 0x000fe20000004100 */
[----:B------:R-:W-:Y:S01]  /*7800*/  R2UR UR5, R165 ;  /* 0x00000000a50572ca */ /* 0x000fe200000e0000 */
[--C-:B------:R-:W-:Y:S01]  /*7810*/  HADD2.F32 R109, -RZ, R113.reuse.H0_H0 ;  /* 0x20000071ff6d7230 */ /* 0x100fe20000004100 */
[----:B------:R-:W-:Y:S01]  /*7820*/  MOV R212, UR45 ;  /* 0x0000002d00d47c02 */ /* 0x000fe20008000f00 */
[----:B------:R-:W-:Y:S02]  /*7830*/  HADD2.F32 R112, -RZ, R113.H1_H1 ;  /* 0x30000071ff707230 */ /* 0x000fe40000004100 */
[C---:B---3--:R-:W-:Y:S01]  /*7840*/  FMUL R0, R105.reuse, R96 ;  /* 0x0000006069007220 */ /* 0x048fe20000400000 */
[--C-:B------:R-:W-:Y:S02]  /*7850*/  HADD2.F32 R113, -RZ, R115.reuse.H0_H0 ;  /* 0x20000073ff717230 */ /* 0x100fe40000004100 */
[----:B------:R-:W-:Y:S01]  /*7860*/  FMUL R3, R105, R97 ;  /* 0x0000006169037220 */ /* 0x000fe20000400000 */
[----:B------:R-:W-:Y:S02]  /*7870*/  HADD2.F32 R116, -RZ, R115.H1_H1 ;  /* 0x30000073ff747230 */ /* 0x000fe40000004100 */
[C---:B------:R-:W-:Y:S01]  /*7880*/  FFMA R0, R107.reuse, R108, R0 ;  /* 0x0000006c6b007223 */ /* 0x040fe20000000000 */
[--C-:B------:R-:W-:Y:S02]  /*7890*/  HADD2.F32 R115, -RZ, R120.reuse.H0_H0 ;  /* 0x20000078ff737230 */ /* 0x100fe40000004100 */
[----:B------:R-:W-:Y:S01]  /*78a0*/  FFMA R3, R107, R110, R3 ;  /* 0x0000006e6b037223 */ /* 0x000fe20000000003 */
[----:B------:R-:W-:Y:S01]  /*78b0*/  HADD2.F32 R118, -RZ, R120.H1_H1 ;  /* 0x30000078ff767230 */ /* 0x000fe20000004100 */
[----:B-1----:R-:W1:Y:S01]  /*78c0*/  LDTM.16dp256bit.x2 R4, tmem[UR4+0xa0] ;  /* 0x0000a004000479ee */ /* 0x002e6200080a0000 */
[--C-:B------:R-:W-:Y:S01]  /*78d0*/  HADD2.F32 R117, -RZ, R121.reuse.H0_H0 ;  /* 0x20000079ff757230 */ /* 0x100fe20000004100 */
[----:B------:R-:W-:Y:S01]  /*78e0*/  NOP ;  /* 0x0000000000007918 */ /* 0x000fe20000000000 */
[----:B------:R-:W-:Y:S01]  /*78f0*/  HADD2.F32 R120, -RZ, R121.H1_H1 ;  /* 0x30000079ff787230 */ /* 0x000fe20000004100 */
[----:B------:R-:W-:Y:S01]  /*7900*/  F2FP.F16.F32.PACK_AB R208, R3, R0 ;  /* 0x0000000003d0723e */ /* 0x000fe200000000ff */
[--C-:B------:R-:W-:Y:S01]  /*7910*/  HADD2.F32 R121, -RZ, R123.reuse.H0_H0 ;  /* 0x2000007bff797230 */ /* 0x100fe20000004100 */
[----:B------:R-:W-:Y:S01]  /*7920*/  UIADD3 UR4, UPT, UPT, UR5, 0x130, URZ ;  /* 0x0000013005047890 */ /* 0x000fe2000fffe0ff */
[----:B------:R-:W-:Y:S02]  /*7930*/  HADD2.F32 R124, -RZ, R123.H1_H1 ;  /* 0x3000007bff7c7230 */ /* 0x000fe40000004100 */
[----:B------:R-:W-:Y:S01]  /*7940*/  FMUL R12, R105, R98 ;  /* 0x00000062690c7220 */ /* 0x000fe20000400000 */
[--C-:B------:R-:W-:Y:S01]  /*7950*/  HADD2.F32 R123, -RZ, R128.reuse.H0_H0 ;  /* 0x20000080ff7b7230 */ /* 0x100fe20000004100 */
[----:B------:R-:W-:Y:S01]  /*7960*/  UPRMT UR4, UR44, 0x654, UR4 ;  /* 0x000006542c047896 */ /* 0x000fe20008000004 */
[----:B------:R-:W-:Y:S02]  /*7970*/  HADD2.F32 R126, -RZ, R128.H1_H1 ;  /* 0x30000080ff7e7230 */ /* 0x000fe40000004100 */
[----:B------:R-:W-:Y:S01]  /*7980*/  FFMA R12, R107, R109, R12 ;  /* 0x0000006d6b0c7223 */ /* 0x000fe2000000000c */
[--C-:B------:R-:W-:Y:S02]  /*7990*/  HADD2.F32 R125, -RZ, R129.reuse.H0_H0 ;  /* 0x20000081ff7d7230 */ /* 0x100fe40000004100 */
[C---:B------:R-:W-:Y:S01]  /*79a0*/  FMUL R13, R105.reuse, R99 ;  /* 0x00000063690d7220 */ /* 0x040fe20000400000 */
[----:B------:R-:W-:Y:S02]  /*79b0*/  HADD2.F32 R128, -RZ, R129.H1_H1 ;  /* 0x30000081ff807230 */ /* 0x000fe40000004100 */
[----:B------:R-:W-:Y:S01]  /*79c0*/  FMUL R14, R105, R100 ;  /* 0x00000064690e7220 */ /* 0x000fe20000400000 */
[--C-:B------:R-:W-:Y:S02]  /*79d0*/  HADD2.F32 R129, -RZ, R131.reuse.H0_H0 ;  /* 0x20000083ff817230 */ /* 0x100fe40000004100 */
[----:B------:R-:W-:Y:S01]  /*79e0*/  FFMA R13, R107, R112, R13 ;  /* 0x000000706b0d7223 */ /* 0x000fe2000000000d */
[----:B------:R-:W-:Y:S01]  /*79f0*/  HADD2.F32 R132, -RZ, R131.H1_H1 ;  /* 0x30000083ff847230 */ /* 0x000fe20000004100 */
[----:B-1----:R-:W-:Y:S01]  /*7a00*/  SYNCS.ARRIVE.TRANS64.RED.A1T0 RZ, [UR4], RZ ;  /* 0x000000ffffff79a7 */ /* 0x002fe20008100404 */
[--C-:B------:R-:W-:Y:S02]  /*7a10*/  HADD2.F32 R131, -RZ, R136.reuse.H0_H0 ;  /* 0x20000088ff837230 */ /* 0x100fe40000004100 */
[----:B------:R-:W-:Y:S01]  /*7a20*/  FMUL R15, R105, R101 ;  /* 0x00000065690f7220 */ /* 0x000fe20000400000 */
[----:B------:R-:W-:Y:S01]  /*7a30*/  HADD2.F32 R134, -RZ, R136.H1_H1 ;  /* 0x30000088ff867230 */ /* 0x000fe20000004100 */
[----:B------:R-:W-:Y:S01]  /*7a40*/  F2FP.F16.F32.PACK_AB R209, R13, R12 ;  /* 0x0000000c0dd1723e */ /* 0x000fe200000000ff */
[--C-:B------:R-:W-:Y:S02]  /*7a50*/  HADD2.F32 R133, -RZ, R137.reuse.H0_H0 ;  /* 0x20000089ff857230 */ /* 0x100fe40000004100 */
[C---:B------:R-:W-:Y:S01]  /*7a60*/  FMUL R16, R105.reuse, R102 ;  /* 0x0000006669107220 */ /* 0x040fe20000400000 */
[----:B------:R-:W-:Y:S02]  /*7a70*/  HADD2.F32 R136, -RZ, R137.H1_H1 ;  /* 0x30000089ff887230 */ /* 0x000fe40000004100 */
[C---:B------:R-:W-:Y:S01]  /*7a80*/  FMUL R17, R105.reuse, R103 ;  /* 0x0000006769117220 */ /* 0x040fe20000400000 */
        /* <DEDUP_REMOVED lines=58> */
[--C-:B------:R-:W-:Y:S02]  /*7e30*/  HADD2.F32 R173, -RZ, R177.reuse.H0_H0 ;  /* 0x200000b1ffad7230 */ /* 0x100fe40000004100 */
[----:B------:R-:W-:Y:S01]  /*7e40*/  FMUL R69, R105, R69 ;  /* 0x0000004569457220 */ /* 0x000fe20000400000 */
[----:B------:R-:W-:Y:S02]  /*7e50*/  HADD2.F32 R176, -RZ, R177.H1_H1 ;  /* 0x300000b1ffb07230 */ /* 0x000fe40000004100 */
[----:B------:R-:W-:Y:S01]  /*7e60*/  FFMA R14, R107, R111, R14 ;  /* 0x0000006f6b0e7223 */ /* 0x000fe2000000000e */
[----:B------:R-:W-:Y:S02]  /*7e70*/  HADD2.F32 R114, -RZ, R114.H1_H1 ;  /* 0x30000072ff727230 */ /* 0x000fe40000004100 */
[C---:B------:R-:W-:Y:S01]  /*7e80*/  FMUL R70, R105.reuse, R70 ;  /* 0x0000004669467220 */ /* 0x040fe20000400000 */
[--C-:B------:R-:W-:Y:S02]  /*7e90*/  HADD2.F32 R177, -RZ, R179.reuse.H0_H0 ;  /* 0x200000b3ffb17230 */ /* 0x100fe40000004100 */
[----:B------:R-:W-:Y:S01]  /*7ea0*/  FMUL R71, R105, R71 ;  /* 0x0000004769477220 */ /* 0x000fe20000400000 */
[----:B------:R-:W-:Y:S02]  /*7eb0*/  HADD2.F32 R180, -RZ, R179.H1_H1 ;  /* 0x300000b3ffb47230 */ /* 0x000fe40000004100 */
[C---:B------:R-:W-:Y:S01]  /*7ec0*/  FFMA R15, R107.reuse, R114, R15 ;  /* 0x000000726b0f7223 */ /* 0x040fe2000000000f */
[--C-:B------:R-:W-:Y:S02]  /*7ed0*/  HADD2.F32 R179, -RZ, R184.reuse.H0_H0 ;  /* 0x200000b8ffb37230 */ /* 0x100fe40000004100 */
[C---:B------:R-:W-:Y:S01]  /*7ee0*/  FFMA R16, R107.reuse, R113, R16 ;  /* 0x000000716b107223 */ /* 0x040fe20000000010 */
[----:B------:R-:W-:Y:S02]  /*7ef0*/  HADD2.F32 R182, -RZ, R184.H1_H1 ;  /* 0x300000b8ffb67230 */ /* 0x000fe40000004100 */
[----:B------:R-:W-:Y:S01]  /*7f00*/  FFMA R17, R107, R116, R17 ;  /* 0x000000746b117223 */ /* 0x000fe20000000011 */
[--C-:B------:R-:W-:Y:S01]  /*7f10*/  HADD2.F32 R181, -RZ, R185.reuse.H0_H0 ;  /* 0x200000b9ffb57230 */ /* 0x100fe20000004100 */
[----:B------:R-:W-:Y:S01]  /*7f20*/  F2FP.F16.F32.PACK_AB R210, R15, R14 ;  /* 0x0000000e0fd2723e */ /* 0x000fe200000000ff */
[----:B------:R-:W-:Y:S02]  /*7f30*/  HADD2.F32 R184, -RZ, R185.H1_H1 ;  /* 0x300000b9ffb87230 */ /* 0x000fe40000004100 */
[----:B------:R-:W-:Y:S01]  /*7f40*/  FFMA R18, R107, R115, R18 ;  /* 0x000000736b127223 */ /* 0x000fe20000000012 */
[--C-:B------:R-:W-:Y:S01]  /*7f50*/  HADD2.F32 R185, -RZ, R187.reuse.H0_H0 ;  /* 0x200000bbffb97230 */ /* 0x100fe20000004100 */
[----:B------:R-:W-:Y:S01]  /*7f60*/  F2FP.F16.F32.PACK_AB R211, R17, R16 ;  /* 0x0000001011d3723e */ /* 0x000fe200000000ff */
[----:B------:R-:W-:Y:S02]  /*7f70*/  HADD2.F32 R188, -RZ, R187.H1_H1 ;  /* 0x300000bbffbc7230 */ /* 0x000fe40000004100 */
[C---:B------:R-:W-:Y:S01]  /*7f80*/  FFMA R19, R107.reuse, R118, R19 ;  /* 0x000000766b137223 */ /* 0x040fe20000000013 */
[--C-:B------:R-:W-:Y:S02]  /*7f90*/  HADD2.F32 R187, -RZ, R192.reuse.H0_H0 ;  /* 0x200000c0ffbb7230 */ /* 0x100fe40000004100 */
[C---:B------:R-:W-:Y:S01]  /*7fa0*/  FFMA R20, R107.reuse, R117, R20 ;  /* 0x000000756b147223 */ /* 0x040fe20000000014 */
[----:B------:R-:W-:Y:S02]  /*7fb0*/  HADD2.F32 R190, -RZ, R192.H1_H1 ;  /* 0x300000c0ffbe7230 */ /* 0x000fe40000004100 */
[----:B------:R-:W-:Y:S01]  /*7fc0*/  FFMA R21, R107, R120, R21 ;  /* 0x000000786b157223 */ /* 0x000fe20000000015 */
[--C-:B------:R-:W-:Y:S02]  /*7fd0*/  HADD2.F32 R189, -RZ, R193.reuse.H0_H0 ;  /* 0x200000c1ffbd7230 */ /* 0x100fe40000004100 */
[C---:B------:R-:W-:Y:S01]  /*7fe0*/  FMUL R56, R105.reuse, R56 ;  /* 0x0000003869387220 */ /* 0x040fe20000400000 */
[----:B------:R-:W-:Y:S02]  /*7ff0*/  HADD2.F32 R192, -RZ, R193.H1_H1 ;  /* 0x300000c1ffc07230 */ /* 0x000fe40000004100 */
[----:B------:R-:W-:Y:S01]  /*8000*/  FMUL R57, R105, R57 ;  /* 0x0000003969397220 */ /* 0x000fe20000400000 */
[--C-:B------:R-:W-:Y:S01]  /*8010*/  HADD2.F32 R193, -RZ, R195.reuse.H0_H0 ;  /* 0x200000c3ffc17230 */ /* 0x100fe20000004100 */
[----:B------:R-:W-:Y:S01]  /*8020*/  F2FP.F16.F32.PACK_AB R213, R21, R20 ;  /* 0x0000001415d5723e */ /* 0x000fe200000000ff */
[----:B------:R-:W-:Y:S02]  /*8030*/  HADD2.F32 R196, -RZ, R195.H1_H1 ;  /* 0x300000c3ffc47230 */ /* 0x000fe40000004100 */
[----:B------:R-:W-:Y:S01]  /*8040*/  FMUL R58, R105, R58 ;  /* 0x0000003a693a7220 */ /* 0x000fe20000400000 */
[----:B------:R-:W-:Y:S01]  /*8050*/  IMAD R195, R212, 0x2c00, R197 ;  /* 0x00002c00d4c37824 */ /* 0x000fe200078e02c5 */
[----:B------:R-:W-:Y:S01]  /*8060*/  F2FP.F16.F32.PACK_AB R212, R19, R18 ;  /* 0x0000001213d4723e */ /* 0x000fe200000000ff */
[--C-:B------:R-:W-:Y:S02]  /*8070*/  HADD2.F32 R119, -RZ, R122.reuse.H0_H0 ;  /* 0x2000007aff777230 */ /* 0x100fe40000004100 */
[----:B------:R-:W-:Y:S01]  /*8080*/  FMUL R59, R105, R59 ;  /* 0x0000003b693b7220 */ /* 0x000fe20000400000 */
[----:B------:R-:W-:Y:S01]  /*8090*/  HADD2.F32 R122, -RZ, R122.H1_H1 ;  /* 0x3000007aff7a7230 */ /* 0x000fe20000004100 */
[----:B------:R-:W-:Y:S01]  /*80a0*/  LEA R195, R195, UR46, 0x1 ;  /* 0x0000002ec3c37c11 */ /* 0x000fe2000f8e08ff */
[--C-:B------:R-:W-:Y:S02]  /*80b0*/  HADD2.F32 R127, -RZ, R130.reuse.H0_H0 ;  /* 0x20000082ff7f7230 */ /* 0x100fe40000004100 */
[C---:B------:R-:W-:Y:S01]  /*80c0*/  FFMA R22, R107.reuse, R119, R22 ;  /* 0x000000776b167223 */ /* 0x040fe20000000016 */
[----:B------:R-:W-:Y:S02]  /*80d0*/  HADD2.F32 R130, -RZ, R130.H1_H1 ;  /* 0x30000082ff827230 */ /* 0x000fe40000004100 */
[C---:B------:R-:W-:Y:S01]  /*80e0*/  FFMA R23, R107.reuse, R122, R23 ;  /* 0x0000007a6b177223 */ /* 0x040fe20000000017 */
[----:B------:R1:W-:Y:S01]  /*80f0*/  STSM.16.M88.4 [R195+0x200], R208 ;  /* 0x000200d0c3007844 */ /* 0x0003e20000000200 */
[C---:B------:R-:W-:Y:S01]  /*8100*/  FFMA R88, R107.reuse, R121, R88 ;  /* 0x000000796b587223 */ /* 0x040fe20000000058 */
[C---:B------:R-:W-:Y:S01]  /*8110*/  FFMA R89, R107.reuse, R124, R89 ;  /* 0x0000007c6b597223 */ /* 0x040fe20000000059 */
[----:B------:R-:W-:Y:S01]  /*8120*/  FFMA R80, R107, R123, R80 ;  /* 0x0000007b6b507223 */ /* 0x000fe20000000050 */
[----:B------:R-:W-:Y:S01]  /*8130*/  F2FP.F16.F32.PACK_AB R214, R23, R22 ;  /* 0x0000001617d6723e */ /* 0x000fe200000000ff */
[C---:B------:R-:W-:Y:S01]  /*8140*/  FFMA R81, R107.reuse, R126, R81 ;  /* 0x0000007e6b517223 */ /* 0x040fe20000000051 */
[----:B------:R-:W-:Y:S01]  /*8150*/  FFMA R82, R107, R125, R82 ;  /* 0x0000007d6b527223 */ /* 0x000fe20000000052 */
[----:B------:R-:W-:Y:S01]  /*8160*/  F2FP.F16.F32.PACK_AB R215, R89, R88 ;  /* 0x0000005859d7723e */ /* 0x000fe200000000ff */
[C---:B------:R-:W-:Y:S01]  /*8170*/  FFMA R83, R107.reuse, R128, R83 ;  /* 0x000000806b537223 */ /* 0x040fe20000000053 */
[C---:B------:R-:W-:Y:S01]  /*8180*/  FFMA R84, R107.reuse, R127, R84 ;  /* 0x0000007f6b547223 */ /* 0x040fe20000000054 */
[C---:B------:R-:W-:Y:S01]  /*8190*/  FFMA R85, R107.reuse, R130, R85 ;  /* 0x000000826b557223 */ /* 0x040fe20000000055 */
[C---:B------:R-:W-:Y:S01]  /*81a0*/  FFMA R86, R107.reuse, R129, R86 ;  /* 0x000000816b567223 */ /* 0x040fe20000000056 */
[----:B------:R2:W-:Y:S01]  /*81b0*/  STSM.16.M88.4 [R195+0xa00], R212 ;  /* 0x000a00d4c3007844 */ /* 0x0005e20000000200 */
[C---:B------:R-:W-:Y:S01]  /*81c0*/  FFMA R87, R107.reuse, R132, R87 ;  /* 0x000000846b577223 */ /* 0x040fe20000000057 */
[--C-:B------:R-:W-:Y:S02]  /*81d0*/  HADD2.F32 R135, -RZ, R138.reuse.H0_H0 ;  /* 0x2000008aff877230 */ /* 0x100fe40000004100 */
[C---:B------:R-:W-:Y:S01]  /*81e0*/  FFMA R72, R107.reuse, R131, R72 ;  /* 0x000000836b487223 */ /* 0x040fe20000000048 */
[----:B------:R-:W-:Y:S02]  /*81f0*/  HADD2.F32 R138, -RZ, R138.H1_H1 ;  /* 0x3000008aff8a7230 */ /* 0x000fe40000004100 */
[C---:B------:R-:W-:Y:S01]  /*8200*/  FFMA R73, R107.reuse, R134, R73 ;  /* 0x000000866b497223 */ /* 0x040fe20000000049 */
[C---:B------:R-:W-:Y:S01]  /*8210*/  FFMA R74, R107.reuse, R133, R74 ;  /* 0x000000856b4a7223 */ /* 0x040fe2000000004a */
[C---:B------:R-:W-:Y:S01]  /*8220*/  FFMA R75, R107.reuse, R136, R75 ;  /* 0x000000886b4b7223 */ /* 0x040fe2000000004b */
[C---:B------:R-:W-:Y:S01]  /*8230*/  FFMA R76, R107.reuse, R135, R76 ;  /* 0x000000876b4c7223 */ /* 0x040fe2000000004c */
[C---:B------:R-:W-:Y:S01]  /*8240*/  FFMA R77, R107.reuse, R138, R77 ;  /* 0x0000008a6b4d7223 */ /* 0x040fe2000000004d */
[C---:B------:R-:W-:Y:S01]  /*8250*/  FFMA R78, R107.reuse, R137, R78 ;  /* 0x000000896b4e7223 */ /* 0x040fe2000000004e */
[C---:B------:R-:W-:Y:S01]  /*8260*/  FFMA R79, R107.reuse, R140, R79 ;  /* 0x0000008c6b4f7223 */ /* 0x040fe2000000004f */
[--C-:B------:R-:W-:Y:S02]  /*8270*/  HADD2.F32 R143, -RZ, R146.reuse.H0_H0 ;  /* 0x20000092ff8f7230 */ /* 0x100fe40000004100 */
[C---:B------:R-:W-:Y:S01]  /*8280*/  FFMA R64, R107.reuse, R139, R64 ;  /* 0x0000008b6b407223 */ /* 0x040fe20000000040 */
[----:B------:R-:W-:Y:S02]  /*8290*/  HADD2.F32 R146, -RZ, R146.H1_H1 ;  /* 0x30000092ff927230 */ /* 0x000fe40000004100 */
[C---:B------:R-:W-:Y:S01]  /*82a0*/  FFMA R65, R107.reuse, R142, R65 ;  /* 0x0000008e6b417223 */ /* 0x040fe20000000041 */
[C---:B------:R-:W-:Y:S01]  /*82b0*/  FFMA R66, R107.reuse, R141, R66 ;  /* 0x0000008d6b427223 */ /* 0x040fe20000000042 */
[C---:B------:R-:W-:Y:S01]  /*82c0*/  FFMA R67, R107.reuse, R144, R67 ;  /* 0x000000906b437223 */ /* 0x040fe20000000043 */
[----:B------:R-:W-:Y:S01]  /*82d0*/  FFMA R68, R107, R143, R68 ;  /* 0x0000008f6b447223 */ /* 0x000fe20000000044 */
[----:B-1----:R-:W-:Y:S01]  /*82e0*/  F2FP.F16.F32.PACK_AB R208, R81, R80 ;  /* 0x0000005051d0723e */ /* 0x002fe200000000ff */
[----:B------:R-:W-:Y:S01]  /*82f0*/  FFMA R69, R107, R146, R69 ;  /* 0x000000926b457223 */ /* 0x000fe20000000045 */
[----:B------:R-:W-:Y:S01]  /*8300*/  F2FP.F16.F32.PACK_AB R209, R83, R82 ;  /* 0x0000005253d1723e */ /* 0x000fe200000000ff */
[----:B------:R-:W-:Y:S01]  /*8310*/  FFMA R70, R107, R145, R70 ;  /* 0x000000916b467223 */ /* 0x000fe20000000046 */
[----:B------:R-:W-:Y:S01]  /*8320*/  F2FP.F16.F32.PACK_AB R210, R85, R84 ;  /* 0x0000005455d2723e */ /* 0x000fe200000000ff */
[----:B------:R-:W-:Y:S01]  /*8330*/  FFMA R71, R107, R148, R71 ;  /* 0x000000946b477223 */ /* 0x000fe20000000047 */
[----:B------:R-:W-:Y:S01]  /*8340*/  F2FP.F16.F32.PACK_AB R211, R87, R86 ;  /* 0x0000005657d3723e */ /* 0x000fe200000000ff */
[--C-:B------:R-:W-:Y:S02]  /*8350*/  HADD2.F32 R151, -RZ, R154.reuse.H0_H0 ;  /* 0x2000009aff977230 */ /* 0x100fe40000004100 */
[C---:B------:R-:W-:Y:S01]  /*8360*/  FFMA R56, R107.reuse, R147, R56 ;  /* 0x000000936b387223 */ /* 0x040fe20000000038 */
[C---:B------:R-:W-:Y:S01]  /*8370*/  FFMA R57, R107.reuse, R150, R57 ;  /* 0x000000966b397223 */ /* 0x040fe20000000039 */
[----:B------:R-:W-:Y:S01]  /*8380*/  FFMA R58, R107, R149, R58 ;  /* 0x000000956b3a7223 */ /* 0x000fe2000000003a */
[----:B------:R1:W-:Y:S01]  /*8390*/  STSM.16.M88.4 [R195+0x1200], R208 ;  /* 0x001200d0c3007844 */ /* 0x0003e20000000200 */
[----:B--2---:R-:W-:Y:S01]  /*83a0*/  F2FP.F16.F32.PACK_AB R212, R73, R72 ;  /* 0x0000004849d4723e */ /* 0x004fe200000000ff */
[----:B------:R-:W-:Y:S01]  /*83b0*/  FFMA R59, R107, R152, R59 ;  /* 0x000000986b3b7223 */ /* 0x000fe2000000003b */
[----:B------:R-:W-:Y:S01]  /*83c0*/  F2FP.F16.F32.PACK_AB R213, R75, R74 ;  /* 0x0000004a4bd5723e */ /* 0x000fe200000000ff */
[----:B------:R-:W-:Y:S01]  /*83d0*/  FMUL R60, R105, R60 ;  /* 0x0000003c693c7220 */ /* 0x000fe20000400000 */
[----:B------:R-:W-:Y:S01]  /*83e0*/  F2FP.F16.F32.PACK_AB R214, R77, R76 ;  /* 0x0000004c4dd6723e */ /* 0x000fe200000000ff */
[----:B------:R-:W-:Y:S01]  /*83f0*/  HADD2.F32 R154, -RZ, R154.H1_H1 ;  /* 0x3000009aff9a7230 */ /* 0x000fe20000004100 */
[----:B------:R-:W-:Y:S01]  /*8400*/  F2FP.F16.F32.PACK_AB R215, R79, R78 ;  /* 0x0000004e4fd7723e */ /* 0x000fe200000000ff */
[----:B------:R-:W-:Y:S01]  /*8410*/  FFMA R60, R107, R151, R60 ;  /* 0x000000976b3c7223 */ /* 0x000fe2000000003c */
[C---:B------:R-:W-:Y:S01]  /*8420*/  FMUL R61, R105.reuse, R61 ;  /* 0x0000003d693d7220 */ /* 0x040fe20000400000 */
[C---:B------:R-:W-:Y:S01]  /*8430*/  FMUL R62, R105.reuse, R62 ;  /* 0x0000003e693e7220 */ /* 0x040fe20000400000 */
[----:B------:R-:W-:Y:S01]  /*8440*/  FMUL R63, R105, R63 ;  /* 0x0000003f693f7220 */ /* 0x000fe20000400000 */
[----:B------:R2:W-:Y:S01]  /*8450*/  STSM.16.M88.4 [R195+0x1a00], R212 ;  /* 0x001a00d4c3007844 */ /* 0x0005e20000000200 */
[C---:B------:R-:W-:Y:S01]  /*8460*/  FFMA R61, R107.reuse, R154, R61 ;  /* 0x0000009a6b3d7223 */ /* 0x040fe2000000003d */
[C---:B------:R-:W-:Y:S01]  /*8470*/  FFMA R62, R107.reuse, R153, R62 ;  /* 0x000000996b3e7223 */ /* 0x040fe2000000003e */
[----:B------:R-:W-:Y:S01]  /*8480*/  FFMA R63, R107, R156, R63 ;  /* 0x0000009c6b3f7223 */ /* 0x000fe2000000003f */
[C---:B------:R-:W-:Y:S01]  /*8490*/  FMUL R48, R105.reuse, R48 ;  /* 0x0000003069307220 */ /* 0x040fe20000400000 */
[C---:B------:R-:W-:Y:S01]  /*84a0*/  FMUL R49, R105.reuse, R49 ;  /* 0x0000003169317220 */ /* 0x040fe20000400000 */
[C---:B------:R-:W-:Y:S01]  /*84b0*/  FMUL R50, R105.reuse, R50 ;  /* 0x0000003269327220 */ /* 0x040fe20000400000 */
[----:B------:R-:W-:Y:S01]  /*84c0*/  FMUL R51, R105, R51 ;  /* 0x0000003369337220 */ /* 0x000fe20000400000 */
[--C-:B------:R-:W-:Y:S02]  /*84d0*/  HADD2.F32 R159, -RZ, R162.reuse.H0_H0 ;  /* 0x200000a2ff9f7230 */ /* 0x100fe40000004100 */
[C---:B------:R-:W-:Y:S01]  /*84e0*/  FFMA R48, R107.reuse, R155, R48 ;  /* 0x0000009b6b307223 */ /* 0x040fe20000000030 */
[C---:B------:R-:W-:Y:S01]  /*84f0*/  FFMA R49, R107.reuse, R158, R49 ;  /* 0x0000009e6b317223 */ /* 0x040fe20000000031 */
[C---:B------:R-:W-:Y:S01]  /*8500*/  FFMA R50, R107.reuse, R157, R50 ;  /* 0x0000009d6b327223 */ /* 0x040fe20000000032 */
[----:B------:R-:W-:Y:S01]  /*8510*/  FFMA R51, R107, R160, R51 ;  /* 0x000000a06b337223 */ /* 0x000fe20000000033 */
[----:B------:R-:W-:Y:S01]  /*8520*/  FMUL R52, R105, R52 ;  /* 0x0000003469347220 */ /* 0x000fe20000400000 */
[----:B------:R-:W-:Y:S01]  /*8530*/  HADD2.F32 R162, -RZ, R162.H1_H1 ;  /* 0x300000a2ffa27230 */ /* 0x000fe20000004100 */
[----:B------:R-:W-:Y:S01]  /*8540*/  F2FP.F16.F32.PACK_AB R232, R49, R48 ;  /* 0x0000003031e8723e */ /* 0x000fe200000000ff */
[----:B------:R-:W-:Y:S01]  /*8550*/  FMUL R53, R105, R53 ;  /* 0x0000003569357220 */ /* 0x000fe20000400000 */
[----:B------:R-:W-:Y:S01]  /*8560*/  F2FP.F16.F32.PACK_AB R233, R51, R50 ;  /* 0x0000003233e9723e */ /* 0x000fe200000000ff */
[----:B------:R-:W-:Y:S01]  /*8570*/  FFMA R52, R107, R159, R52 ;  /* 0x0000009f6b347223 */ /* 0x000fe20000000034 */
[----:B-1----:R-:W-:Y:S01]  /*8580*/  F2FP.F16.F32.PACK_AB R208, R65, R64 ;  /* 0x0000004041d0723e */ /* 0x002fe200000000ff */
[----:B------:R-:W-:Y:S01]  /*8590*/  FFMA R53, R107, R162, R53 ;  /* 0x000000a26b357223 */ /* 0x000fe20000000035 */
[----:B------:R-:W-:Y:S01]  /*85a0*/  F2FP.F16.F32.PACK_AB R209, R67, R66 ;  /* 0x0000004243d1723e */ /* 0x000fe200000000ff */
[----:B------:R-:W-:Y:S01]  /*85b0*/  FMUL R54, R105, R54 ;  /* 0x0000003669367220 */ /* 0x000fe20000400000 */
[----:B------:R-:W-:Y:S01]  /*85c0*/  F2FP.F16.F32.PACK_AB R210, R69, R68 ;  /* 0x0000004445d2723e */ /* 0x000fe200000000ff */
[----:B------:R-:W-:Y:S01]  /*85d0*/  FMUL R55, R105, R55 ;  /* 0x0000003769377220 */ /* 0x000fe20000400000 */
[----:B------:R-:W-:Y:S01]  /*85e0*/  F2FP.F16.F32.PACK_AB R211, R71, R70 ;  /* 0x0000004647d3723e */ /* 0x000fe200000000ff */
[----:B------:R-:W-:Y:S01]  /*85f0*/  FFMA R54, R107, R161, R54 ;  /* 0x000000a16b367223 */ /* 0x000fe20000000036 */
[----:B------:R-:W-:Y:S01]  /*8600*/  F2FP.F16.F32.PACK_AB R234, R53, R52 ;  /* 0x0000003435ea723e */ /* 0x000fe200000000ff */
[----:B------:R-:W-:Y:S01]  /*8610*/  FFMA R55, R107, R164, R55 ;  /* 0x000000a46b377223 */ /* 0x000fe20000000037 */
[----:B------:R-:W-:Y:S01]  /*8620*/  FMUL R40, R105, R40 ;  /* 0x0000002869287220 */ /* 0x000fe20000400000 */
[----:B------:R1:W-:Y:S01]  /*8630*/  STSM.16.M88.4 [R195+0x2200], R208 ;  /* 0x002200d0c3007844 */ /* 0x0003e20000000200 */
[----:B--2---:R-:W-:Y:S01]  /*8640*/  F2FP.F16.F32.PACK_AB R212, R57, R56 ;  /* 0x0000003839d4723e */ /* 0x004fe200000000ff */
[----:B------:R-:W-:Y:S01]  /*8650*/  FMUL R41, R105, R41 ;  /* 0x0000002969297220 */ /* 0x000fe20000400000 */
[----:B------:R-:W-:Y:S01]  /*8660*/  F2FP.F16.F32.PACK_AB R213, R59, R58 ;  /* 0x0000003a3bd5723e */ /* 0x000fe200000000ff */
[----:B------:R-:W-:Y:S01]  /*8670*/  FFMA R40, R107, R163, R40 ;  /* 0x000000a36b287223 */ /* 0x000fe20000000028 */
[----:B------:R-:W-:Y:S01]  /*8680*/  F2FP.F16.F32.PACK_AB R214, R61, R60 ;  /* 0x0000003c3dd6723e */ /* 0x000fe200000000ff */
[----:B------:R-:W-:Y:S01]  /*8690*/  FFMA R41, R107, R166, R41 ;  /* 0x000000a66b297223 */ /* 0x000fe20000000029 */
[----:B------:R-:W-:Y:S01]  /*86a0*/  F2FP.F16.F32.PACK_AB R215, R63, R62 ;  /* 0x0000003e3fd7723e */ /* 0x000fe200000000ff */
[----:B------:R-:W-:Y:S01]  /*86b0*/  FMUL R42, R105, R42 ;  /* 0x0000002a692a7220 */ /* 0x000fe20000400000 */
[----:B------:R-:W-:Y:S01]  /*86c0*/  F2FP.F16.F32.PACK_AB R235, R55, R54 ;  /* 0x0000003637eb723e */ /* 0x000fe200000000ff */
[----:B------:R-:W-:Y:S01]  /*86d0*/  FMUL R43, R105, R43 ;  /* 0x0000002b692b7220 */ /* 0x000fe20000400000 */
[--C-:B------:R-:W-:Y:S01]  /*86e0*/  HADD2.F32 R167, -RZ, R170.reuse.H0_H0 ;  /* 0x200000aaffa77230 */ /* 0x100fe20000004100 */
[----:B------:R2:W-:Y:S01]  /*86f0*/  STSM.16.M88.4 [R195+0x2a00], R212 ;  /* 0x002a00d4c3007844 */ /* 0x0005e20000000200 */
[C---:B------:R-:W-:Y:S01]  /*8700*/  FFMA R42, R107.reuse, R165, R42 ;  /* 0x000000a56b2a7223 */ /* 0x040fe2000000002a */
[----:B------:R-:W-:Y:S01]  /*8710*/  FFMA R43, R107, R168, R43 ;  /* 0x000000a86b2b7223 */ /* 0x000fe2000000002b */
[C---:B------:R-:W-:Y:S01]  /*8720*/  FMUL R44, R105.reuse, R44 ;  /* 0x0000002c692c7220 */ /* 0x040fe20000400000 */
[----:B------:R-:W-:Y:S04]  /*8730*/  HADD2.F32 R170, -RZ, R170.H1_H1 ;  /* 0x300000aaffaa7230 */ /* 0x000fe80000004100 */
[----:B------:R2:W-:Y:S01]  /*8740*/  STSM.16.M88.4 [R195+0x3200], R232 ;  /* 0x003200e8c3007844 */ /* 0x0005e20000000200 */
[----:B------:R-:W-:Y:S01]  /*8750*/  FMUL R45, R105, R45 ;  /* 0x0000002d692d7220 */ /* 0x000fe20000400000 */
[----:B------:R-:W-:Y:S01]  /*8760*/  FFMA R44, R107, R167, R44 ;  /* 0x000000a76b2c7223 */ /* 0x000fe2000000002c */
[C---:B------:R-:W-:Y:S01]  /*8770*/  FMUL R46, R105.reuse, R46 ;  /* 0x0000002e692e7220 */ /* 0x040fe20000400000 */
[----:B------:R-:W-:Y:S01]  /*8780*/  FMUL R47, R105, R47 ;  /* 0x0000002f692f7220 */ /* 0x000fe20000400000 */
[----:B------:R-:W-:Y:S01]  /*8790*/  FFMA R45, R107, R170, R45 ;  /* 0x000000aa6b2d7223 */ /* 0x000fe2000000002d */
[----:B------:R-:W-:Y:S01]  /*87a0*/  FMUL R32, R105, R32 ;  /* 0x0000002069207220 */ /* 0x000fe20000400000 */
[C---:B------:R-:W-:Y:S01]  /*87b0*/  FFMA R46, R107.reuse, R169, R46 ;  /* 0x000000a96b2e7223 */ /* 0x040fe2000000002e */
[----:B------:R-:W-:Y:S01]  /*87c0*/  FFMA R47, R107, R172, R47 ;  /* 0x000000ac6b2f7223 */ /* 0x000fe2000000002f */
[----:B------:R-:W-:Y:S01]  /*87d0*/  FMUL R33, R105, R33 ;  /* 0x0000002169217220 */ /* 0x000fe20000400000 */
[----:B------:R-:W-:Y:S01]  /*87e0*/  FFMA R32, R107, R171, R32 ;  /* 0x000000ab6b207223 */ /* 0x000fe20000000020 */
[C---:B------:R-:W-:Y:S01]  /*87f0*/  FMUL R34, R105.reuse, R34 ;  /* 0x0000002269227220 */ /* 0x040fe20000400000 */
[----:B------:R-:W-:Y:S01]  /*8800*/  FMUL R35, R105, R35 ;  /* 0x0000002369237220 */ /* 0x000fe20000400000 */
[--C-:B------:R-:W-:Y:S01]  /*8810*/  HADD2.F32 R175, -RZ, R178.reuse.H0_H0 ;  /* 0x200000b2ffaf7230 */ /* 0x100fe20000004100 */
[----:B-1----:R-:W-:Y:S01]  /*8820*/  F2FP.F16.F32.PACK_AB R208, R41, R40 ;  /* 0x0000002829d0723e */ /* 0x002fe200000000ff */
[----:B------:R-:W-:Y:S01]  /*8830*/  FFMA R33, R107, R174, R33 ;  /* 0x000000ae6b217223 */ /* 0x000fe20000000021 */
[----:B------:R-:W-:Y:S01]  /*8840*/  F2FP.F16.F32.PACK_AB R209, R43, R42 ;  /* 0x0000002a2bd1723e */ /* 0x000fe200000000ff */
[----:B------:R-:W-:Y:S01]  /*8850*/  FFMA R34, R107, R173, R34 ;  /* 0x000000ad6b227223 */ /* 0x000fe20000000022 */
[----:B------:R-:W-:Y:S01]  /*8860*/  F2FP.F16.F32.PACK_AB R210, R45, R44 ;  /* 0x0000002c2dd2723e */ /* 0x000fe200000000ff */
[----:B------:R-:W-:Y:S01]  /*8870*/  FFMA R35, R107, R176, R35 ;  /* 0x000000b06b237223 */ /* 0x000fe20000000023 */
[----:B------:R-:W-:Y:S01]  /*8880*/  F2FP.F16.F32.PACK_AB R211, R47, R46 ;  /* 0x0000002e2fd3723e */ /* 0x000fe200000000ff */
[----:B------:R-:W-:Y:S01]  /*8890*/  FMUL R36, R105, R36 ;  /* 0x0000002469247220 */ /* 0x000fe20000400000 */
[----:B------:R-:W-:Y:S01]  /*88a0*/  HADD2.F32 R178, -RZ, R178.H1_H1 ;  /* 0x300000b2ffb27230 */ /* 0x000fe20000004100 */
[----:B------:R-:W-:Y:S01]  /*88b0*/  F2FP.F16.F32.PACK_AB R32, R33, R32 ;  /* 0x000000202120723e */ /* 0x000fe200000000ff */
[----:B------:R-:W-:Y:S01]  /*88c0*/  FMUL R37, R105, R37 ;  /* 0x0000002569257220 */ /* 0x000fe20000400000 */
[----:B------:R2:W-:Y:S01]  /*88d0*/  STSM.16.M88.4 [R195+0x3a00], R208 ;  /* 0x003a00d0c3007844 */ /* 0x0005e20000000200 */
[----:B------:R-:W-:Y:S01]  /*88e0*/  F2FP.F16.F32.PACK_AB R33, R35, R34 ;  /* 0x000000222321723e */ /* 0x000fe200000000ff */
[C---:B------:R-:W-:Y:S01]  /*88f0*/  FFMA R36, R107.reuse, R175, R36 ;  /* 0x000000af6b247223 */ /* 0x040fe20000000024 */
[----:B------:R-:W-:Y:S01]  /*8900*/  FFMA R37, R107, R178, R37 ;  /* 0x000000b26b257223 */ /* 0x000fe20000000025 */
[C---:B------:R-:W-:Y:S01]  /*8910*/  FMUL R38, R105.reuse, R38 ;  /* 0x0000002669267220 */ /* 0x040fe20000400000 */
[C---:B------:R-:W-:Y:S01]  /*8920*/  FMUL R39, R105.reuse, R39 ;  /* 0x0000002769277220 */ /* 0x040fe20000400000 */
[C---:B------:R-:W-:Y:S01]  /*8930*/  FMUL R24, R105.reuse, R24 ;  /* 0x0000001869187220 */ /* 0x040fe20000400000 */
[----:B------:R-:W-:Y:S01]  /*8940*/  FMUL R25, R105, R25 ;  /* 0x0000001969197220 */ /* 0x000fe20000400000 */
[----:B------:R-:W-:Y:S01]  /*8950*/  F2FP.F16.F32.PACK_AB R34, R37, R36 ;  /* 0x000000242522723e */ /* 0x000fe200000000ff */
[C---:B------:R-:W-:Y:S01]  /*8960*/  FFMA R38, R107.reuse, R177, R38 ;  /* 0x000000b16b267223 */ /* 0x040fe20000000026 */
[C---:B------:R-:W-:Y:S01]  /*8970*/  FFMA R39, R107.reuse, R180, R39 ;  /* 0x000000b46b277223 */ /* 0x040fe20000000027 */
[C---:B------:R-:W-:Y:S01]  /*8980*/  FFMA R24, R107.reuse, R179, R24 ;  /* 0x000000b36b187223 */ /* 0x040fe20000000018 */
[----:B------:R-:W-:Y:S01]  /*8990*/  FFMA R25, R107, R182, R25 ;  /* 0x000000b66b197223 */ /* 0x000fe20000000019 */
[C---:B------:R-:W-:Y:S01]  /*89a0*/  FMUL R26, R105.reuse, R26 ;  /* 0x0000001a691a7220 */ /* 0x040fe20000400000 */
[----:B------:R-:W-:Y:S01]  /*89b0*/  FMUL R27, R105, R27 ;  /* 0x0000001b691b7220 */ /* 0x000fe20000400000 */
[--C-:B------:R-:W-:Y:S01]  /*89c0*/  HADD2.F32 R183, -RZ, R186.reuse.H0_H0 ;  /* 0x200000baffb77230 */ /* 0x100fe20000004100 */
[----:B------:R-:W-:Y:S01]  /*89d0*/  F2FP.F16.F32.PACK_AB R35, R39, R38 ;  /* 0x000000262723723e */ /* 0x000fe200000000ff */
[----:B------:R-:W-:Y:S01]  /*89e0*/  FFMA R26, R107, R181, R26 ;  /* 0x000000b56b1a7223 */ /* 0x000fe2000000001a */
[----:B------:R-:W-:Y:S01]  /*89f0*/  F2FP.F16.F32.PACK_AB R24, R25, R24 ;  /* 0x000000181918723e */ /* 0x000fe200000000ff */
[----:B------:R-:W-:Y:S01]  /*8a00*/  FFMA R27, R107, R184, R27 ;  /* 0x000000b86b1b7223 */ /* 0x000fe2000000001b */
[C---:B------:R-:W-:Y:S01]  /*8a10*/  FMUL R28, R105.reuse, R28 ;  /* 0x0000001c691c7220 */ /* 0x040fe20000400000 */
[----:B------:R2:W-:Y:S01]  /*8a20*/  STSM.16.M88.4 [R195+0x4200], R32 ;  /* 0x00420020c3007844 */ /* 0x0005e20000000200 */
[----:B------:R-:W-:Y:S02]  /*8a30*/  HADD2.F32 R186, -RZ, R186.H1_H1 ;  /* 0x300000baffba7230 */ /* 0x000fe40000004100 */
[----:B------:R-:W-:Y:S01]  /*8a40*/  FMUL R29, R105, R29 ;  /* 0x0000001d691d7220 */ /* 0x000fe20000400000 */
[----:B------:R-:W-:Y:S01]  /*8a50*/  F2FP.F16.F32.PACK_AB R25, R27, R26 ;  /* 0x0000001a1b19723e */ /* 0x000fe200000000ff */
[----:B------:R-:W-:Y:S01]  /*8a60*/  FFMA R28, R107, R183, R28 ;  /* 0x000000b76b1c7223 */ /* 0x000fe2000000001c */
[----:B------:R-:W-:Y:S01]  /*8a70*/  FMUL R30, R105, R30 ;  /* 0x0000001e691e7220 */ /* 0x000fe20000400000 */
[----:B------:R-:W-:Y:S01]  /*8a80*/  FFMA R29, R107, R186, R29 ;  /* 0x000000ba6b1d7223 */ /* 0x000fe2000000001d */
[C---:B------:R-:W-:Y:S01]  /*8a90*/  FMUL R31, R105.reuse, R31 ;  /* 0x0000001f691f7220 */ /* 0x040fe20000400000 */
[C---:B------:R-:W-:Y:S01]  /*8aa0*/  FMUL R4, R105.reuse, R4 ;  /* 0x0000000469047220 */ /* 0x040fe20000400000 */
[----:B------:R-:W-:Y:S01]  /*8ab0*/  FMUL R5, R105, R5 ;  /* 0x0000000569057220 */ /* 0x000fe20000400000 */
[----:B------:R-:W-:Y:S01]  /*8ac0*/  FFMA R30, R107, R185, R30 ;  /* 0x000000b96b1e7223 */ /* 0x000fe2000000001e */
[----:B------:R-:W-:Y:S01]  /*8ad0*/  FMUL R6, R105, R6 ;  /* 0x0000000669067220 */ /* 0x000fe20000400000 */
[----:B------:R-:W-:Y:S01]  /*8ae0*/  FFMA R31, R107, R188, R31 ;  /* 0x000000bc6b1f7223 */ /* 0x000fe2000000001f */
[--C-:B------:R-:W-:Y:S02]  /*8af0*/  HADD2.F32 R191, -RZ, R194.reuse.H0_H0 ;  /* 0x200000c2ffbf7230 */ /* 0x100fe40000004100 */
[----:B------:R-:W-:Y:S01]  /*8b00*/  FMUL R7, R105, R7 ;  /* 0x0000000769077220 */ /* 0x000fe20000400000 */
[----:B------:R-:W-:Y:S01]  /*8b10*/  FFMA R4, R107, R187, R4 ;  /* 0x000000bb6b047223 */ /* 0x000fe20000000004 */
[----:B------:R-:W-:Y:S02]  /*8b20*/  HADD2.F32 R194, -RZ, R194.H1_H1 ;  /* 0x300000c2ffc27230 */ /* 0x000fe40000004100 */
[----:B------:R-:W-:Y:S01]  /*8b30*/  FMUL R8, R105, R8 ;  /* 0x0000000869087220 */ /* 0x000fe20000400000 */
[----:B------:R-:W-:Y:S01]  /*8b40*/  FFMA R5, R107, R190, R5 ;  /* 0x000000be6b057223 */ /* 0x000fe20000000005 */
[----:B------:R-:W-:Y:S01]  /*8b50*/  FMUL R9, R105, R9 ;  /* 0x0000000969097220 */ /* 0x000fe20000400000 */
[----:B------:R-:W-:Y:S01]  /*8b60*/  FFMA R6, R107, R189, R6 ;  /* 0x000000bd6b067223 */ /* 0x000fe20000000006 */
[----:B------:R-:W-:Y:S01]  /*8b70*/  FMUL R10, R105, R10 ;  /* 0x0000000a690a7220 */ /* 0x000fe20000400000 */
[----:B------:R-:W-:Y:S01]  /*8b80*/  FFMA R7, R107, R192, R7 ;  /* 0x000000c06b077223 */ /* 0x000fe20000000007 */
[----:B------:R-:W-:Y:S01]  /*8b90*/  FMUL R11, R105, R11 ;  /* 0x0000000b690b7220 */ /* 0x000fe20000400000 */
[C---:B------:R-:W-:Y:S01]  /*8ba0*/  FFMA R8, R107.reuse, R191, R8 ;  /* 0x000000bf6b087223 */ /* 0x040fe20000000008 */
[C---:B------:R-:W-:Y:S01]  /*8bb0*/  FFMA R9, R107.reuse, R194, R9 ;  /* 0x000000c26b097223 */ /* 0x040fe20000000009 */
[C---:B------:R-:W-:Y:S01]  /*8bc0*/  FFMA R10, R107.reuse, R193, R10 ;  /* 0x000000c16b0a7223 */ /* 0x040fe2000000000a */
[----:B------:R-:W-:Y:S01]  /*8bd0*/  FFMA R11, R107, R196, R11 ;  /* 0x000000c46b0b7223 */ /* 0x000fe2000000000b */
[----:B------:R-:W-:Y:S01]  /*8be0*/  F2FP.F16.F32.PACK_AB R26, R29, R28 ;  /* 0x0000001c1d1a723e */ /* 0x000fe200000000ff */
[----:B------:R-:W-:Y:S01]  /*8bf0*/  UIADD3 UR7, UPT, UPT, UR45, 0x1, URZ ;  /* 0x000000012d077890 */ /* 0x000fe2000fffe0ff */
[----:B------:R-:W-:Y:S01]  /*8c00*/  F2FP.F16.F32.PACK_AB R27, R31, R30 ;  /* 0x0000001e1f1b723e */ /* 0x000fe200000000ff */
[----:B------:R-:W-:Y:S01]  /*8c10*/  BSSY.RECONVERGENT B0, `(.L_x_118) ;  /* 0x0000047000007945 */ /* 0x000fe20003800200 */
[----:B------:R-:W-:Y:S02]  /*8c20*/  F2FP.F16.F32.PACK_AB R4, R5, R4 ;  /* 0x000000040504723e */ /* 0x000fe400000000ff */
[----:B------:R-:W-:Y:S01]  /*8c30*/  F2FP.F16.F32.PACK_AB R5, R7, R6 ;  /* 0x000000060705723e */ /* 0x000fe200000000ff */
[----:B------:R2:W-:Y:S01]  /*8c40*/  STSM.16.M88.4 [R195+0x4a00], R24 ;  /* 0x004a0018c3007844 */ /* 0x0005e20000000200 */
[----:B------:R-:W-:Y:S02]  /*8c50*/  F2FP.F16.F32.PACK_AB R6, R9, R8 ;  /* 0x000000080906723e */ /* 0x000fe400000000ff */
[----:B------:R-:W-:Y:S05]  /*8c60*/  F2FP.F16.F32.PACK_AB R7, R11, R10 ;  /* 0x0000000a0b07723e */ /* 0x000fea00000000ff */
[----:B------:R2:W-:Y:S01]  /*8c70*/  STSM.16.M88.4 [R195+0x5200], R4 ;  /* 0x00520004c3007844 */ /* 0x0005e20000000200 */
[----:B------:R-:W-:Y:S01]  /*8c80*/  @!PT LDS RZ, [RZ] ;  /* 0x00000000fffff984 */ /* 0x000fe20000000800 */
[----:B------:R-:W-:Y:S01]  /*8c90*/  @!PT LDS RZ, [RZ] ;  /* 0x00000000fffff984 */ /* 0x000fe20000000800 */
[----:B------:R-:W-:Y:S01]  /*8ca0*/  @!PT LDS RZ, [RZ] ;  /* 0x00000000fffff984 */ /* 0x000fe20000000800 */
[----:B------:R-:W-:Y:S01]  /*8cb0*/  @!PT LDS RZ, [RZ] ;  /* 0x00000000fffff984 */ /* 0x000fe20000000800 */
[----:B------:R1:W-:Y:S07]  /*8cc0*/  MEMBAR.ALL.CTA ;  /* 0x0000000000007992 */ /* 0x0003ee0000008000 */
[----:B-1----:R-:W1:Y:S02]  /*8cd0*/  FENCE.VIEW.ASYNC.S ;  /* 0x00000000000073c6 */ /* 0x002e640000000000 */
[----:B-1----:R-:W-:Y:S06]  /*8ce0*/  BAR.SYNC.DEFER_BLOCKING 0x1, 0x80 ;  /* 0x0042000000007b1d */ /* 0x002fec0000010000 */
[----:B------:R-:W-:Y:S05]  /*8cf0*/  @P0 BRA `(.L_x_119) ;  /* 0x0000000000e00947 */ /* 0x000fea0003800000 */
[----:B------:R-:W1:Y:S01]  /*8d00*/  LDCU.64 UR12, c[0x0][0x348] ;  /* 0x00006900ff0c77ac */ /* 0x000e620008000a00 */
[----:B------:R-:W-:Y:S02]  /*8d10*/  UIMAD UR6, UR45, 0x5800, UR46 ;  /* 0x000058002d0678a4 */ /* 0x000fe4000f8e022e */
[----:B------:R-:W-:Y:S02]  /*8d20*/  UIMAD UR9, UR56, 0xb0, URZ ;  /* 0x000000b0380978a4 */ /* 0x000fe4000f8e02ff */
[----:B------:R-:W-:Y:S02]  /*8d30*/  USHF.L.U32 UR10, UR47, 0x6, URZ ;  /* 0x000000062f0a7899 */ /* 0x000fe400080006ff */
[----:B------:R-:W-:Y:S01]  /*8d40*/  UIADD3 UR8, UPT, UPT, UR6, 0x200, URZ ;  /* 0x0000020006087890 */ /* 0x000fe2000fffe0ff */
[----:B------:R-:W-:Y:S01]  /*8d50*/  UMOV UR11, UR36 ;  /* 0x00000024000b7c82 */ /* 0x000fe20008000000 */
[----:B------:R-:W-:Y:S01]  /*8d60*/  UMOV UR15, UR36 ;  /* 0x00000024000f7c82 */ /* 0x000fe20008000000 */
[----:B------:R-:W-:Y:S02]  /*8d70*/  UIADD3 UR21, UPT, UPT, UR9, 0x20, URZ ;  /* 0x0000002009157890 */ /* 0x000fe4000fffe0ff */
[----:B------:R-:W-:Y:S01]  /*8d80*/  UMOV UR14, UR10 ;  /* 0x0000000a000e7c82 */ /* 0x000fe20008000000 */
[----:B------:R-:W-:Y:S02]  /*8d90*/  UIADD3 UR20, UPT, UPT, UR6, 0x1200, URZ ;  /* 0x0000120006147890 */ /* 0x000fe4000fffe0ff */
[----:B-1----:R-:W-:Y:S02]  /*8da0*/  UIADD3 UR4, UP0, UPT, UR12, 0x680, URZ ;  /* 0x000006800c047890 */ /* 0x002fe4000ff1e0ff */
[----:B------:R-:W-:Y:S02]  /*8db0*/  UIADD3 UR12, UPT, UPT, UR6, 0xa00, URZ ;  /* 0x00000a00060c7890 */ /* 0x000fe4000fffe0ff */
[----:B------:R-:W-:Y:S02]  /*8dc0*/  UIADD3.X UR5, UPT, UPT, URZ, UR13, URZ, UP0, !UPT ;  /* 0x0000000dff057290 */ /* 0x000fe400087fe4ff */
[----:B------:R-:W-:Y:S01]  /*8dd0*/  UIADD3 UR13, UPT, UPT, UR9, 0x10, URZ ;  /* 0x00000010090d7890 */ /* 0x000fe2000fffe0ff */
[----:B------:R-:W-:Y:S01]  /*8de0*/  UMOV UR23, UR36 ;  /* 0x0000002400177c82 */ /* 0x000fe20008000000 */
[----:B------:R-:W-:Y:S01]  /*8df0*/  UMOV UR22, UR10 ;  /* 0x0000000a00167c82 */ /* 0x000fe20008000000 */
[----:B------:R-:W-:Y:S02]  /*8e00*/  UIADD3 UR25, UPT, UPT, UR9, 0x30, URZ ;  /* 0x0000003009197890 */ /* 0x000fe4000fffe0ff */
[----:B------:R-:W-:Y:S02]  /*8e10*/  UIADD3 UR24, UPT, UPT, UR6, 0x1a00, URZ ;  /* 0x00001a0006187890 */ /* 0x000fe4000fffe0ff */
[----:B------:R1:W-:Y:S01]  /*8e20*/  UTMASTG.3D [UR8], [UR4] ;  /* 0x00000008040073b5 */ /* 0x0003e20008010000 */
[----:B------:R-:W-:Y:S01]  /*8e30*/  UMOV UR27, UR36 ;  /* 0x00000024001b7c82 */ /* 0x000fe20008000000 */
[----:B------:R-:W-:Y:S01]  /*8e40*/  UMOV UR26, UR10 ;  /* 0x0000000a001a7c82 */ /* 0x000fe20008000000 */
[----:B------:R-:W-:Y:S02]  /*8e50*/  UIADD3 UR29, UPT, UPT, UR9, 0x40, URZ ;  /* 0x00000040091d7890 */ /* 0x000fe4000fffe0ff */
[----:B------:R-:W-:Y:S01]  /*8e60*/  UIADD3 UR28, UPT, UPT, UR6, 0x2200, URZ ;  /* 0x00002200061c7890 */ /* 0x000fe2000fffe0ff */
[----:B------:R-:W-:Y:S01]  /*8e70*/  UMOV UR31, UR36 ;  /* 0x00000024001f7c82 */ /* 0x000fe20008000000 */
[----:B------:R3:W-:Y:S01]  /*8e80*/  UTMASTG.3D [UR12], [UR4] ;  /* 0x0000000c040073b5 */ /* 0x0007e20008010000 */
[----:B------:R-:W-:Y:S01]  /*8e90*/  UMOV UR30, UR10 ;  /* 0x0000000a001e7c82 */ /* 0x000fe20008000000 */
[----:B------:R-:W-:Y:S02]  /*8ea0*/  UIADD3 UR33, UPT, UPT, UR9, 0x50, URZ ;  /* 0x0000005009217890 */ /* 0x000fe4000fffe0ff */
[----:B------:R-:W-:Y:S01]  /*8eb0*/  UIADD3 UR32, UPT, UPT, UR6, 0x2a00, URZ ;  /* 0x00002a0006207890 */ /* 0x000fe2000fffe0ff */
[----:B------:R-:W-:Y:S01]  /*8ec0*/  UMOV UR35, UR36 ;  /* 0x0000002400237c82 */ /* 0x000fe20008000000 */
[----:B------:R-:W-:Y:S01]  /*8ed0*/  UMOV UR34, UR10 ;  /* 0x0000000a00227c82 */ /* 0x000fe20008000000 */
[----:B------:R4:W-:Y:S01]  /*8ee0*/  UTMASTG.3D [UR20], [UR4] ;  /* 0x00000014040073b5 */ /* 0x0009e20008010000 */
[----:B------:R-:W-:Y:S02]  /*8ef0*/  UIADD3 UR49, UPT, UPT, UR9, 0x60, URZ ;  /* 0x0000006009317890 */ /* 0x000fe4000fffe0ff */
[----:B------:R-:W-:Y:S01]  /*8f00*/  UIADD3 UR48, UPT, UPT, UR6, 0x3200, URZ ;  /* 0x0000320006307890 */ /* 0x000fe2000fffe0ff */
[----:B------:R-:W-:Y:S01]  /*8f10*/  UMOV UR51, UR36 ;  /* 0x0000002400337c82 */ /* 0x000fe20008000000 */
[----:B------:R-:W-:Y:S01]  /*8f20*/  UMOV UR50, UR10 ;  /* 0x0000000a00327c82 */ /* 0x000fe20008000000 */
[----:B------:R-:W-:Y:S01]  /*8f30*/  UIADD3 UR53, UPT, UPT, UR9, 0x70, URZ ;  /* 0x0000007009357890 */ /* 0x000fe2000fffe0ff */
[----:B------:R4:W-:Y:S01]  /*8f40*/  UTMASTG.3D [UR24], [UR4] ;  /* 0x00000018040073b5 */ /* 0x0009e20008010000 */
[----:B------:R-:W-:Y:S01]  /*8f50*/  UIADD3 UR52, UPT, UPT, UR6, 0x3a00, URZ ;  /* 0x00003a0006347890 */ /* 0x000fe2000fffe0ff */
[----:B------:R-:W-:Y:S01]  /*8f60*/  UMOV UR55, UR36 ;  /* 0x0000002400377c82 */ /* 0x000fe20008000000 */
[----:B------:R-:W-:Y:S01]  /*8f70*/  UMOV UR54, UR10 ;  /* 0x0000000a00367c82 */ /* 0x000fe20008000000 */
[----:B------:R-:W-:Y:S02]  /*8f80*/  UIADD3 UR17, UPT, UPT, UR9, 0x80, URZ ;  /* 0x0000008009117890 */ /* 0x000fe4000fffe0ff */
[----:B------:R-:W-:Y:S01]  /*8f90*/  UIADD3 UR16, UPT, UPT, UR6, 0x4200, URZ ;  /* 0x0000420006107890 */ /* 0x000fe2000fffe0ff */
[----:B------:R4:W-:Y:S01]  /*8fa0*/  UTMASTG.3D [UR28], [UR4] ;  /* 0x0000001c040073b5 */ /* 0x0009e20008010000 */
[----:B------:R-:W-:Y:S01]  /*8fb0*/  UMOV UR19, UR36 ;  /* 0x0000002400137c82 */ /* 0x000fe20008000000 */
[----:B------:R-:W-:Y:S01]  /*8fc0*/  UMOV UR18, UR10 ;  /* 0x0000000a00127c82 */ /* 0x000fe20008000000 */
[----:B-1----:R-:W-:Y:S01]  /*8fd0*/  UIADD3 UR8, UPT, UPT, UR6, 0x5200, URZ ;  /* 0x0000520006087890 */ /* 0x002fe2000fffe0ff */
[----:B------:R4:W-:Y:S01]  /*8fe0*/  UTMASTG.3D [UR32], [UR4] ;  /* 0x00000020040073b5 */ /* 0x0009e20008010000 */
[----:B---3--:R-:W-:Y:S02]  /*8ff0*/  UIADD3 UR13, UPT, UPT, UR9, 0x90, URZ ;  /* 0x00000090090d7890 */ /* 0x008fe4000fffe0ff */
[----:B------:R-:W-:Y:S02]  /*9000*/  UIADD3 UR12, UPT, UPT, UR6, 0x4a00, URZ ;  /* 0x00004a00060c7890 */ /* 0x000fe4000fffe0ff */
[----:B------:R-:W-:Y:S01]  /*9010*/  UIADD3 UR9, UPT, UPT, UR9, 0xa0, URZ ;  /* 0x000000a009097890 */ /* 0x000fe2000fffe0ff */
[----:B------:R4:W-:Y:S01]  /*9020*/  UTMASTG.3D [UR48], [UR4] ;  /* 0x00000030040073b5 */ /* 0x0009e20008010000 */
[----:B------:R4:W-:Y:S01]  /*9030*/  UTMASTG.3D [UR52], [UR4] ;  /* 0x00000034040073b5 */ /* 0x0009e20008010000 */
[----:B------:R4:W-:Y:S04]  /*9040*/  UTMASTG.3D [UR16], [UR4] ;  /* 0x00000010040073b5 */ /* 0x0009e80008010000 */
[----:B------:R4:W-:Y:S02]  /*9050*/  UTMASTG.3D [UR12], [UR4] ;  /* 0x0000000c040073b5 */ /* 0x0009e40008010000 */
[----:B------:R4:W-:Y:S02]  /*9060*/  UTMASTG.3D [UR8], [UR4] ;  /* 0x00000008040073b5 */ /* 0x0009e40008010000 */
[----:B----4-:R0:W-:Y:S02]  /*9070*/  UTMACMDFLUSH ;  /* 0x00000000000079b7 */ /* 0x0101e40000000000 */
.L_x_119:
[----:B------:R-:W-:Y:S05]  /*9080*/  BSYNC.RECONVERGENT B0 ;  /* 0x0000000000007941 */ /* 0x000fea0003800200 */
.L_x_118:
[----:B------:R-:W-:Y:S04]  /*9090*/  BSSY.RECONVERGENT B0, `(.L_x_120) ;  /* 0x0000003000007945 */ /* 0x000fe80003800200 */
[----:B------:R-:W-:Y:S05]  /*90a0*/  @P0 BRA `(.L_x_121) ;  /* 0x0000000000040947 */ /* 0x000fea0003800000 */
[----:B------:R-:W-:Y:S04]  /*90b0*/  DEPBAR.LE SB0, 0x0 ;  /* 0x000080000000791a */ /* 0x000fe80000000000 */
.L_x_121:
[----:B------:R-:W-:Y:S05]  /*90c0*/  BSYNC.RECONVERGENT B0 ;  /* 0x0000000000007941 */ /* 0x000fea0003800200 */
.L_x_120:
[----:B------:R-:W-:Y:S01]  /*90d0*/  BAR.SYNC.DEFER_BLOCKING 0x1, 0x80 ;  /* 0x0042000000007b1d */ /* 0x000fe20000010000 */
[----:B------:R-:W-:Y:S01]  /*90e0*/  UIADD3 UR57, UPT, UPT, UR57, 0x1, URZ ;  /* 0x0000000139397890 */ /* 0x000fe2000fffe0ff */
[----:B------:R-:W-:Y:S03]  /*90f0*/  IADD3 R104, PT, PT, R104, 0x1, RZ ;  /* 0x0000000168687810 */ /* 0x000fe60007ffe0ff */
[----:B------:R-:W-:Y:S09]  /*9100*/  UISETP.NE.AND UP0, UPT, UR57, URZ, UPT ;  /* 0x000000ff3900728c */ /* 0x000ff2000bf05270 */
[----:B------:R-:W-:Y:S05]  /*9110*/  BRA.U !UP0, `(.L_x_122) ;  /* 0x0000000108287547 */ /* 0x000fea000b800000 */
[----:B------:R-:W-:Y:S01]  /*9120*/  ISETP.NE.AND P0, PT, R229, RZ, PT ;  /* 0x000000ffe500720c */ /* 0x000fe20003f05270 */
[----:B------:R-:W1:Y:S11]  /*9130*/  S2R R0, SR_CgaCtaId ;  /* 0x0000000000007919 */ /* 0x000e760000008800 */
[----:B------:R-:W-:Y:S01]  /*9140*/  @!UPT UIADD3 URZ, UPT, UPT, URZ, URZ, URZ ;  /* 0x000000fffffff290 */ /* 0x000fe2000fffe0ff */
[C---:B------:R-:W-:Y:S01]  /*9150*/  @P0 LEA R3, R222.reuse, UR46, 0x3 ;  /* 0x0000002ede030c11 */ /* 0x040fe2000f8e18ff */
[----:B------:R-:W-:Y:S04]  /*9160*/  VIADD R222, R222, 0x1 ;  /* 0x00000001dede7836 */ /* 0x000fe80000000000 */
[----:B------:R-:W-:Y:S05]  /*9170*/  @P0 VIADD R3, R3, 0xd0 ;  /* 0x000000d003030836 */ /* 0x000fea0000000000 */
[----:B-1----:R-:W-:Y:S04]  /*9180*/  @P0 PRMT R0, R0, 0x654, R3 ;  /* 0x0000065400000816 */ /* 0x002fe80000000003 */
[----:B------:R1:W-:Y:S01]  /*9190*/  @P0 SYNCS.ARRIVE.TRANS64.RED.A1T0 RZ, [R0+URZ], RZ ;  /* 0x000000ff00ff09a7 */ /* 0x0003e200081004ff */
[C---:B------:R-:W-:Y:S04]  /*91a0*/  ISETP.NE.AND P0, PT, R222.reuse, 0x2, PT ;  /* 0x00000002de00780c */ /* 0x040fe80003f05270 */
[----:B------:R-:W-:Y:S09]  /*91b0*/  SEL R222, R222, RZ, P0 ;  /* 0x000000ffdede7207 */ /* 0x000ff20000000000 */
.L_x_122:
[----:B------:R-:W-:Y:S01]  /*91c0*/  R2UR UR6, R228 ;  /* 0x00000000e40672ca */ /* 0x000fe200000e0000 */
[----:B------:R-:W-:Y:S01]  /*91d0*/  UISETP.NE.AND UP0, UPT, UR7, 0x2, UPT ;  /* 0x000000020700788c */ /* 0x000fe2000bf05270 */
[----:B------:R-:W-:Y:S02]  /*91e0*/  R2UR UR4, R219 ;  /* 0x00000000db0472ca */ /* 0x000fe400000e0000 */
[----:B------:R-:W-:Y:S01]  /*91f0*/  R2UR UR5, R218 ;  /* 0x00000000da0572ca */ /* 0x000fe200000e0000 */
[----:B------:R-:W-:Y:S01]  /*9200*/  USEL UR45, UR7, URZ, UP0 ;  /* 0x000000ff072d7287 */ /* 0x000fe20008000000 */
[----:B------:R-:W-:Y:S02]  /*9210*/  R2UR UR36, R227 ;  /* 0x00000000e32472ca */ /* 0x000fe400000e0000 */
[----:B------:R-:W-:Y:S02]  /*9220*/  ISETP.NE.AND P0, PT, R221, 0x2, PT ;  /* 0x00000002dd00780c */ /* 0x000fe40003f05270 */
[----:B------:R-:W-:Y:S02]  /*9230*/  ISETP.NE.AND P1, PT, R104, 0x4, PT ;  /* 0x000000046800780c */ /* 0x000fe40003f25270 */
[----:B-1----:R-:W-:Y:S01]  /*9240*/  SEL R0, RZ, 0x1, P0 ;  /* 0x00000001ff007807 */ /* 0x002fe20000000000 */
[----:B------:R-:W-:Y:S01]  /*9250*/  UISETP.NE.AND UP1, UPT, UR6, URZ, UPT ;  /* 0x000000ff0600728c */ /* 0x000fe2000bf25270 */
[----:B------:R-:W-:Y:S01]  /*9260*/  SEL R3, RZ, 0x1, P1 ;  /* 0x00000001ff037807 */ /* 0x000fe20000800000 */
[----:B------:R-:W-:Y:S01]  /*9270*/  UIADD3 UR47, UPT, UPT, UR38, UR4, URZ ;  /* 0x00000004262f7290 */ /* 0x000fe2000fffe0ff */
[----:B------:R-:W-:Y:S01]  /*9280*/  LOP3.LUT R223, R223, R0, RZ, 0x3c, !PT ;  /* 0x00000000dfdf7212 */ /* 0x000fe200078e3cff */
[----:B------:R-:W-:Y:S01]  /*9290*/  USEL UR4, URZ, 0x1, UP0 ;  /* 0x00000001ff047887 */ /* 0x000fe20008000000 */
[----:B------:R-:W-:Y:S01]  /*92a0*/  LOP3.LUT R224, R224, R3, RZ, 0x3c, !PT ;  /* 0x00000003e0e07212 */ /* 0x000fe200078e3cff */
[----:B------:R-:W-:Y:S01]  /*92b0*/  UIADD3 UR56, UPT, UPT, UR37, UR5, URZ ;  /* 0x0000000525387290 */ /* 0x000fe2000fffe0ff */
[----:B------:R-:W-:Y:S02]  /*92c0*/  SEL R221, R221, RZ, P0 ;  /* 0x000000ffdddd7207 */ /* 0x000fe40000000000 */
[----:B------:R-:W-:Y:S02]  /*92d0*/  SEL R104, R104, RZ, P1 ;  /* 0x000000ff68687207 */ /* 0x000fe40000800000 */
[----:B------:R-:W-:Y:S01]  /*92e0*/  LOP3.LUT R225, R225, UR4, RZ, 0x3c, !PT ;  /* 0x00000004e1e17c12 */ /* 0x000fe2000f8e3cff */
[----:B------:R-:W-:Y:S06]  /*92f0*/  BRA.U UP1, `(.L_x_123) ;  /* 0xffffffc101e07547 */ /* 0x000fec000b83ffff */
[----:B------:R-:W-:-:S13]  /*9300*/  R2UR UR4, R220 ;  /* 0x00000000dc0472ca */ /* 0x000fda00000e0000 */
[----:B------:R-:W-:-:S09]  /*9310*/  UISETP.NE.AND UP0, UPT, UR4, URZ, UPT ;  /* 0x000000ff0400728c */ /* 0x000fd2000bf05270 */
[----:B------:R-:W-:Y:S05]  /*9320*/  BRA.U !UP0, `(.L_x_124) ;  /* 0x0000000108487547 */ /* 0x000fea000b800000 */
[----:B------:R-:W1:Y:S02]  /*9330*/  LDCU.64 UR4, c[0x0][0x890] ;  /* 0x00011200ff0477ac */ /* 0x000e640008000a00 */
[----:B-1----:R-:W-:-:S04]  /*9340*/  UISETP.NE.U32.AND UP0, UPT, UR4, URZ, UPT ;  /* 0x000000ff0400728c */ /* 0x002fc8000bf05070 */
[----:B------:R-:W-:-:S09]  /*9350*/  UISETP.NE.AND.EX UP0, UPT, UR5, URZ, UPT, UP0 ;  /* 0x000000ff0500728c */ /* 0x000fd2000bf05300 */
[----:B------:R-:W-:Y:S05]  /*9360*/  BRA.U UP0, `(.L_x_125) ;  /* 0x00000001000c7547 */ /* 0x000fea000b800000 */
[----:B------:R-:W-:-:S13]  /*9370*/  FSETP.NEU.AND P0, PT, R107, RZ, PT ;  /* 0x000000ff6b00720b */ /* 0x000fda0003f0d000 */
[----:B------:R-:W-:Y:S05]  /*9380*/  @!P0 EXIT ;  /* 0x000000000000894d */ /* 0x000fea0003800000 */
[----:B------:R-:W-:Y:S05]  /*9390*/  BRA `(.L_x_124) ;  /* 0x00000000002c7947 */ /* 0x000fea0003800000 */
.L_x_125:
[----:B------:R-:W-:Y:S01]  /*93a0*/  LOP3.LUT P0, RZ, R206, 0xff, RZ, 0xc0, !PT ;  /* 0x000000ffceff7812 */ /* 0x000fe2000780c0ff */
[----:B------:R-:W-:-:S12]  /*93b0*/  BSSY.RECONVERGENT B0, `(.L_x_124) ;  /* 0x0000009000007945 */ /* 0x000fd80003800200 */
[----:B------:R-:W-:Y:S05]  /*93c0*/  @P0 BRA `(.L_x_126) ;  /* 0x0000000000140947 */ /* 0x000fea0003800000 */
[----:B------:R-:W1:Y:S02]  /*93d0*/  LDCU.64 UR4, c[0x0][0x888] ;  /* 0x00011100ff0477ac */ /* 0x000e640008000a00 */
[----:B-1----:R-:W-:-:S04]  /*93e0*/  ISETP.NE.U32.AND P0, PT, RZ, UR4, PT ;  /* 0x00000004ff007c0c */ /* 0x002fc8000bf05070 */
[----:B------:R-:W-:-:S13]  /*93f0*/  ISETP.NE.AND.EX P0, PT, RZ, UR5, PT, P0 ;  /* 0x00000005ff007c0c */ /* 0x000fda000bf05300 */
[----:B------:R-:W-:Y:S05]  /*9400*/  @!P0 EXIT ;  /* 0x000000000000894d */ /* 0x000fea0003800000 */
[----:B------:R-:W-:Y:S05]  /*9410*/  BRA `(.L_x_127) ;  /* 0x0000000000087947 */ /* 0x000fea0003800000 */
.L_x_126:
[----:B------:R-:W-:-:S13]  /*9420*/  FSETP.NEU.AND P0, PT, R107, RZ, PT ;  /* 0x000000ff6b00720b */ /* 0x000fda0003f0d000 */
[----:B------:R-:W-:Y:S05]  /*9430*/  @!P0 EXIT ;  /* 0x000000000000894d */ /* 0x000fea0003800000 */
.L_x_127:
[----:B------:R-:W-:Y:S05]  /*9440*/  BSYNC.RECONVERGENT B0 ;  /* 0x0000000000007941 */ /* 0x000fea0003800200 */
.L_x_124:
[----:B------:R-:W-:-:S04]  /*9450*/  DEPBAR.LE SB0, 0x0 ;  /* 0x000080000000791a */ /* 0x000fc80000000000 */
[----:B------:R-:W-:Y:S05]  /*9460*/  EXIT ;  /* 0x000000000000794d */ /* 0x000fea0003800000 */
.L_x_25:
[----:B-1----:R1:W2:Y:S02]  /*9470*/  SYNCS.PHASECHK.TRANS64.TRYWAIT P0, [R0+URZ+0x160], R3 ;  /* 0x00016003000075a7 */ /* 0x0022a400080011ff */
[----:B--2---:R-:W-:Y:S05]  /*9480*/  @!P0 NANOSLEEP.SYNCS 0x989680 ;  /* 0x009896800000895d */ /* 0x004fea0003900000 */
[----:B------:R-:W2:Y:S02]  /*9490*/  @!P0 SYNCS.PHASECHK.TRANS64 P0, [R0+URZ+0x160], R3 ;  /* 0x00016003000085a7 */ /* 0x000ea400080010ff */
[----:B--2---:R-:W-:Y:S05]  /*94a0*/  @!P0 BRA `(.L_x_25) ;  /* 0xfffffffc00f08947 */ /* 0x004fea000383ffff */
[----:B------:R-:W-:Y:S05]  /*94b0*/  BRA `(.L_x_128) ;  /* 0xffffff8400487947 */ /* 0x000fea000383ffff */
.L_x_28:
[----:B-1----:R-:W-:Y:S07]  /*94c0*/  MOV R0, UR33 ;  /* 0x0000002100007c02 */ /* 0x002fee0008000f00 */
.L_x_129:
[----:B-1----:R1:W2:Y:S02]  /*94d0*/  SYNCS.PHASECHK.TRANS64.TRYWAIT P0, [R0+URZ+0x60], R3 ;  /* 0x00006003000075a7 */ /* 0x0022a400080011ff */
[----:B--2---:R-:W-:Y:S05]  /*94e0*/  @!P0 NANOSLEEP.SYNCS 0x989680 ;  /* 0x009896800000895d */ /* 0x004fea0003900000 */
[----:B------:R-:W2:Y:S02]  /*94f0*/  @!P0 SYNCS.PHASECHK.TRANS64 P0, [R0+URZ+0x60], R3 ;  /* 0x00006003000085a7 */ /* 0x000ea400080010ff */
[----:B--2---:R-:W-:Y:S05]  /*9500*/  @!P0 BRA `(.L_x_129) ;  /* 0xfffffffc00f08947 */ /* 0x004fea000383ffff */
[----:B------:R-:W-:Y:S05]  /*9510*/  BRA `(.L_x_27) ;  /* 0xffffff8400887947 */ /* 0x000fea000383ffff */
.L_x_35:
[----:B-1----:R-:W-:Y:S07]  /*9520*/  MOV R0, UR9 ;  /* 0x0000000900007c02 */ /* 0x002fee0008000f00 */
.L_x_130:
[----:B-1----:R1:W2:Y:S02]  /*9530*/  SYNCS.PHASECHK.TRANS64.TRYWAIT P0, [R0+URZ+0x60], R3 ;  /* 0x00006003000075a7 */ /* 0x0022a400080011ff */
[----:B--2---:R-:W-:Y:S05]  /*9540*/  @!P0 NANOSLEEP.SYNCS 0x989680 ;  /* 0x009896800000895d */ /* 0x004fea0003900000 */
[----:B------:R-:W2:Y:S02]  /*9550*/  @!P0 SYNCS.PHASECHK.TRANS64 P0, [R0+URZ+0x60], R3 ;  /* 0x00006003000085a7 */ /* 0x000ea400080010ff */
[----:B--2---:R-:W-:Y:S05]  /*9560*/  @!P0 BRA `(.L_x_130) ;  /* 0xfffffffc00f08947 */ /* 0x004fea000383ffff */
[----:B------:R-:W-:Y:S05]  /*9570*/  BRA `(.L_x_34) ;  /* 0xffffff8800487947 */ /* 0x000fea000383ffff */
.L_x_40:
[----:B-1----:R1:W2:Y:S02]  /*9580*/  SYNCS.PHASECHK.TRANS64.TRYWAIT P0, [R3+URZ+0xf0], R0 ;  /* 0x0000f000030075a7 */ /* 0x0022a400080011ff */
[----:B--2---:R-:W-:Y:S05]  /*9590*/  @!P0 NANOSLEEP.SYNCS 0x989680 ;  /* 0x009896800000895d */ /* 0x004fea0003900000 */
[----:B------:R-:W2:Y:S02]  /*95a0*/  @!P0 SYNCS.PHASECHK.TRANS64 P0, [R3+URZ+0xf0], R0 ;  /* 0x0000f000030085a7 */ /* 0x000ea400080010ff */
[----:B--2---:R-:W-:Y:S05]  /*95b0*/  @!P0 BRA `(.L_x_40) ;  /* 0xfffffffc00f08947 */ /* 0x004fea000383ffff */
[----:B------:R-:W-:Y:S05]  /*95c0*/  BRA `(.L_x_131) ;  /* 0xffffff8800e87947 */ /* 0x000fea000383ffff */
.L_x_44:
[----:B-1----:R-:W-:-:S07]  /*95d0*/  MOV R0, UR4 ;  /* 0x0000000400007c02 */ /* 0x002fce0008000f00 */
.L_x_132:
[----:B-1----:R1:W2:Y:S02]  /*95e0*/  SYNCS.PHASECHK.TRANS64.TRYWAIT P0, [R0+URZ], R3 ;  /* 0x00000003000075a7 */ /* 0x0022a400080011ff */
[----:B--2---:R-:W-:Y:S05]  /*95f0*/  @!P0 NANOSLEEP.SYNCS 0x989680 ;  /* 0x009896800000895d */ /* 0x004fea0003900000 */
[----:B------:R-:W2:Y:S02]  /*9600*/  @!P0 SYNCS.PHASECHK.TRANS64 P0, [R0+URZ], R3 ;  /* 0x00000003000085a7 */ /* 0x000ea400080010ff */
[----:B--2---:R-:W-:Y:S05]  /*9610*/  @!P0 BRA `(.L_x_132) ;  /* 0xfffffffc00f08947 */ /* 0x004fea000383ffff */
[----:B------:R-:W-:Y:S05]  /*9620*/  BRA `(.L_x_133) ;  /* 0xffffff9000947947 */ /* 0x000fea000383ffff */
.L_x_45:
[----:B------:R-:W-:-:S07]  /*9630*/  MOV R0, UR5 ;  /* 0x0000000500007c02 */ /* 0x000fce0008000f00 */
.L_x_134:
[----:B-1----:R1:W2:Y:S02]  /*9640*/  SYNCS.PHASECHK.TRANS64.TRYWAIT P0, [R0+URZ], R3 ;  /* 0x00000003000075a7 */ /* 0x0022a400080011ff */
[----:B--2---:R-:W-:Y:S05]  /*9650*/  @!P0 NANOSLEEP.SYNCS 0x989680 ;  /* 0x009896800000895d */ /* 0x004fea0003900000 */
[----:B------:R-:W2:Y:S02]  /*9660*/  @!P0 SYNCS.PHASECHK.TRANS64 P0, [R0+URZ], R3 ;  /* 0x00000003000085a7 */ /* 0x000ea400080010ff */
[----:B--2---:R-:W-:Y:S05]  /*9670*/  @!P0 BRA `(.L_x_134) ;  /* 0xfffffffc00f08947 */ /* 0x004fea000383ffff */
[----:B------:R-:W-:Y:S05]  /*9680*/  BRA `(.L_x_135) ;  /* 0xffffff9000a07947 */ /* 0x000fea000383ffff */
.L_x_46:
[----:B------:R-:W-:-:S07]  /*9690*/  MOV R0, UR5 ;  /* 0x0000000500007c02 */ /* 0x000fce0008000f00 */
.L_x_136:
[----:B-1----:R1:W2:Y:S02]  /*96a0*/  SYNCS.PHASECHK.TRANS64.TRYWAIT P0, [R0+URZ], R3 ;  /* 0x00000003000075a7 */ /* 0x0022a400080011ff */
[----:B--2---:R-:W-:Y:S05]  /*96b0*/  @!P0 NANOSLEEP.SYNCS 0x989680 ;  /* 0x009896800000895d */ /* 0x004fea0003900000 */
[----:B------:R-:W2:Y:S02]  /*96c0*/  @!P0 SYNCS.PHASECHK.TRANS64 P0, [R0+URZ], R3 ;  /* 0x00000003000085a7 */ /* 0x000ea400080010ff */
[----:B--2---:R-:W-:Y:S05]  /*96d0*/  @!P0 BRA `(.L_x_136) ;  /* 0xfffffffc00f08947 */ /* 0x004fea000383ffff */
[----:B------:R-:W-:Y:S05]  /*96e0*/  BRA `(.L_x_137) ;  /* 0xffffff9000ac7947 */ /* 0x000fea000383ffff */
.L_x_47:
[----:B------:R-:W-:-:S07]  /*96f0*/  MOV R0, UR5 ;  /* 0x0000000500007c02 */ /* 0x000fce0008000f00 */
.L_x_138:
[----:B-1----:R1:W2:Y:S02]  /*9700*/  SYNCS.PHASECHK.TRANS64.TRYWAIT P0, [R0+URZ], R3 ;  /* 0x00000003000075a7 */ /* 0x0022a400080011ff */
[----:B--2---:R-:W-:Y:S05]  /*9710*/  @!P0 NANOSLEEP.SYNCS 0x989680 ;  /* 0x009896800000895d */ /* 0x004fea0003900000 */
[----:B------:R-:W2:Y:S02]  /*9720*/  @!P0 SYNCS.PHASECHK.TRANS64 P0, [R0+URZ], R3 ;  /* 0x00000003000085a7 */ /* 0x000ea400080010ff */
[----:B--2---:R-:W-:Y:S05]  /*9730*/  @!P0 BRA `(.L_x_138) ;  /* 0xfffffffc00f08947 */ /* 0x004fea000383ffff */
[----:B------:R-:W-:Y:S05]  /*9740*/  BRA `(.L_x_139) ;  /* 0xffffff9000b87947 */ /* 0x000fea000383ffff */
.L_x_48:
[----:B------:R-:W-:-:S07]  /*9750*/  MOV R0, UR5 ;  /* 0x0000000500007c02 */ /* 0x000fce0008000f00 */
.L_x_140:
[----:B-1----:R1:W2:Y:S02]  /*9760*/  SYNCS.PHASECHK.TRANS64.TRYWAIT P0, [R0+URZ], R3 ;  /* 0x00000003000075a7 */ /* 0x0022a400080011ff */
[----:B--2---:R-:W-:Y:S05]  /*9770*/  @!P0 NANOSLEEP.SYNCS 0x989680 ;  /* 0x009896800000895d */ /* 0x004fea0003900000 */
[----:B------:R-:W2:Y:S02]  /*9780*/  @!P0 SYNCS.PHASECHK.TRANS64 P0, [R0+URZ], R3 ;  /* 0x00000003000085a7 */ /* 0x000ea400080010ff */
[----:B--2---:R-:W-:Y:S05]  /*9790*/  @!P0 BRA `(.L_x_140) ;  /* 0xfffffffc00f08947 */ /* 0x004fea000383ffff */
[----:B------:R-:W-:Y:S05]  /*97a0*/  BRA `(.L_x_141) ;  /* 0xffffff9000c47947 */ /* 0x000fea000383ffff */
.L_x_49:
[----:B------:R-:W-:-:S07]  /*97b0*/  MOV R0, UR5 ;  /* 0x0000000500007c02 */ /* 0x000fce0008000f00 */
.L_x_142:
[----:B-1----:R1:W2:Y:S02]  /*97c0*/  SYNCS.PHASECHK.TRANS64.TRYWAIT P0, [R0+URZ], R3 ;  /* 0x00000003000075a7 */ /* 0x0022a400080011ff */
[----:B--2---:R-:W-:Y:S05]  /*97d0*/  @!P0 NANOSLEEP.SYNCS 0x989680 ;  /* 0x009896800000895d */ /* 0x004fea0003900000 */
[----:B------:R-:W2:Y:S02]  /*97e0*/  @!P0 SYNCS.PHASECHK.TRANS64 P0, [R0+URZ], R3 ;  /* 0x00000003000085a7 */ /* 0x000ea400080010ff */
[----:B--2---:R-:W-:Y:S05]  /*97f0*/  @!P0 BRA `(.L_x_142) ;  /* 0xfffffffc00f08947 */ /* 0x004fea000383ffff */
[----:B------:R-:W-:Y:S05]  /*9800*/  BRA `(.L_x_143) ;  /* 0xffffff9000d07947 */ /* 0x000fea000383ffff */
.L_x_50:
[----:B------:R-:W-:-:S07]  /*9810*/  MOV R0, UR5 ;  /* 0x0000000500007c02 */ /* 0x000fce0008000f00 */
.L_x_144:
[----:B-1----:R1:W2:Y:S02]  /*9820*/  SYNCS.PHASECHK.TRANS64.TRYWAIT P0, [R0+URZ], R3 ;  /* 0x00000003000075a7 */ /* 0x0022a400080011ff */
[----:B--2---:R-:W-:Y:S05]  /*9830*/  @!P0 NANOSLEEP.SYNCS 0x989680 ;  /* 0x009896800000895d */ /* 0x004fea0003900000 */
[----:B------:R-:W2:Y:S02]  /*9840*/  @!P0 SYNCS.PHASECHK.TRANS64 P0, [R0+URZ], R3 ;  /* 0x00000003000085a7 */ /* 0x000ea400080010ff */
[----:B--2---:R-:W-:Y:S05]  /*9850*/  @!P0 BRA `(.L_x_144) ;  /* 0xfffffffc00f08947 */ /* 0x004fea000383ffff */
[----:B------:R-:W-:Y:S05]  /*9860*/  BRA `(.L_x_145) ;  /* 0xffffff9000dc7947 */ /* 0x000fea000383ffff */
.L_x_51:
[----:B------:R-:W-:-:S07]  /*9870*/  MOV R0, UR5 ;  /* 0x0000000500007c02 */ /* 0x000fce0008000f00 */
.L_x_146:
[----:B-1----:R1:W2:Y:S02]  /*9880*/  SYNCS.PHASECHK.TRANS64.TRYWAIT P0, [R0+URZ], R3 ;  /* 0x00000003000075a7 */ /* 0x0022a400080011ff */
[----:B--2---:R-:W-:Y:S05]  /*9890*/  @!P0 NANOSLEEP.SYNCS 0x989680 ;  /* 0x009896800000895d */ /* 0x004fea0003900000 */
[----:B------:R-:W2:Y:S02]  /*98a0*/  @!P0 SYNCS.PHASECHK.TRANS64 P0, [R0+URZ], R3 ;  /* 0x00000003000085a7 */ /* 0x000ea400080010ff */
[----:B--2---:R-:W-:Y:S05]  /*98b0*/  @!P0 BRA `(.L_x_146) ;  /* 0xfffffffc00f08947 */ /* 0x004fea000383ffff */
[----:B------:R-:W-:Y:S05]  /*98c0*/  BRA `(.L_x_147) ;  /* 0xffffff9000e87947 */ /* 0x000fea000383ffff */
.L_x_52:
[----:B------:R-:W-:-:S07]  /*98d0*/  MOV R0, UR5 ;  /* 0x0000000500007c02 */ /* 0x000fce0008000f00 */
.L_x_148:
[----:B-1----:R1:W2:Y:S02]  /*98e0*/  SYNCS.PHASECHK.TRANS64.TRYWAIT P0, [R0+URZ], R3 ;  /* 0x00000003000075a7 */ /* 0x0022a400080011ff */
[----:B--2---:R-:W-:Y:S05]  /*98f0*/  @!P0 NANOSLEEP.SYNCS 0x989680 ;  /* 0x009896800000895d */ /* 0x004fea0003900000 */
[----:B------:R-:W2:Y:S02]  /*9900*/  @!P0 SYNCS.PHASECHK.TRANS64 P0, [R0+URZ], R3 ;  /* 0x00000003000085a7 */ /* 0x000ea400080010ff */
[----:B--2---:R-:W-:Y:S05]  /*9910*/  @!P0 BRA `(.L_x_148) ;  /* 0xfffffffc00f08947 */ /* 0x004fea000383ffff */
[----:B------:R-:W-:Y:S05]  /*9920*/  BRA `(.L_x_149) ;  /* 0xffffff9000f47947 */ /* 0x000fea000383ffff */
.L_x_53:
[----:B------:R-:W-:-:S07]  /*9930*/  MOV R0, UR5 ;  /* 0x0000000500007c02 */ /* 0x000fce0008000f00 */
.L_x_150:
[----:B-1----:R1:W2:Y:S02]  /*9940*/  SYNCS.PHASECHK.TRANS64.TRYWAIT P0, [R0+URZ], R3 ;  /* 0x00000003000075a7 */ /* 0x0022a400080011ff */
[----:B--2---:R-:W-:Y:S05]  /*9950*/  @!P0 NANOSLEEP.SYNCS 0x989680 ;  /* 0x009896800000895d */ /* 0x004fea0003900000 */
[----:B------:R-:W2:Y:S02]  /*9960*/  @!P0 SYNCS.PHASECHK.TRANS64 P0, [R0+URZ], R3 ;  /* 0x00000003000085a7 */ /* 0x000ea400080010ff */
[----:B--2---:R-:W-:Y:S05]  /*9970*/  @!P0 BRA `(.L_x_150) ;  /* 0xfffffffc00f08947 */ /* 0x004fea000383ffff */
[----:B------:R-:W-:Y:S05]  /*9980*/  BRA `(.L_x_151) ;  /* 0xffffff9400007947 */ /* 0x000fea000383ffff */
.L_x_54:
[----:B------:R-:W-:-:S07]  /*9990*/  MOV R0, UR5 ;  /* 0x0000000500007c02 */ /* 0x000fce0008000f00 */
.L_x_152:
[----:B-1----:R1:W2:Y:S02]  /*99a0*/  SYNCS.PHASECHK.TRANS64.TRYWAIT P0, [R0+URZ], R3 ;  /* 0x00000003000075a7 */ /* 0x0022a400080011ff */
[----:B--2---:R-:W-:Y:S05]  /*99b0*/  @!P0 NANOSLEEP.SYNCS 0x989680 ;  /* 0x009896800000895d */ /* 0x004fea0003900000 */
[----:B------:R-:W2:Y:S02]  /*99c0*/  @!P0 SYNCS.PHASECHK.TRANS64 P0, [R0+URZ], R3 ;  /* 0x00000003000085a7 */ /* 0x000ea400080010ff */
[----:B--2---:R-:W-:Y:S05]  /*99d0*/  @!P0 BRA `(.L_x_152) ;  /* 0xfffffffc00f08947 */ /* 0x004fea000383ffff */
[----:B------:R-:W-:Y:S05]  /*99e0*/  BRA `(.L_x_153) ;  /* 0xffffff94000c7947 */ /* 0x000fea000383ffff */
.L_x_57:
[----:B-1----:R1:W2:Y:S02]  /*99f0*/  SYNCS.PHASECHK.TRANS64.TRYWAIT P0, [R2+URZ+0x150], R5 ;  /* 0x00015005020075a7 */ /* 0x0022a400080011ff */
[----:B--2---:R-:W-:Y:S05]  /*9a00*/  @!P0 NANOSLEEP.SYNCS 0x989680 ;  /* 0x009896800000895d */ /* 0x004fea0003900000 */
[----:B------:R-:W2:Y:S02]  /*9a10*/  @!P0 SYNCS.PHASECHK.TRANS64 P0, [R2+URZ+0x150], R5 ;  /* 0x00015005020085a7 */ /* 0x000ea400080010ff */
[----:B--2---:R-:W-:Y:S05]  /*9a20*/  @!P0 BRA `(.L_x_57) ;  /* 0xfffffffc00f08947 */ /* 0x004fea000383ffff */
[----:B------:R-:W-:Y:S05]  /*9a30*/  BRA `(.L_x_154) ;  /* 0xffffff9400687947 */ /* 0x000fea000383ffff */
.L_x_58:
[----:B------:R-:W-:-:S07]  /*9a40*/  MOV R2, UR4 ;  /* 0x0000000400027c02 */ /* 0x000fce0008000f00 */
.L_x_155:
[----:B-1----:R1:W2:Y:S02]  /*9a50*/  SYNCS.PHASECHK.TRANS64.TRYWAIT P0, [R2+URZ+0x100], R5 ;  /* 0x00010005020075a7 */ /* 0x0022a400080011ff */
[----:B--2---:R-:W-:Y:S05]  /*9a60*/  @!P0 NANOSLEEP.SYNCS 0x989680 ;  /* 0x009896800000895d */ /* 0x004fea0003900000 */
[----:B------:R-:W2:Y:S02]  /*9a70*/  @!P0 SYNCS.PHASECHK.TRANS64 P0, [R2+URZ+0x100], R5 ;  /* 0x00010005020085a7 */ /* 0x000ea400080010ff */
[----:B--2---:R-:W-:Y:S05]  /*9a80*/  @!P0 BRA `(.L_x_155) ;  /* 0xfffffffc00f08947 */ /* 0x004fea000383ffff */
[----:B------:R-:W-:Y:S05]  /*9a90*/  BRA `(.L_x_156) ;  /* 0xffffff9400787947 */ /* 0x000fea000383ffff */
.L_x_59:
[----:B-1----:R1:W2:Y:S02]  /*9aa0*/  SYNCS.PHASECHK.TRANS64.TRYWAIT P1, [R2+URZ+0xf0], R5 ;  /* 0x0000f005020075a7 */ /* 0x0022a400080211ff */
[----:B--2---:R-:W-:Y:S05]  /*9ab0*/  @!P1 NANOSLEEP.SYNCS 0x989680 ;  /* 0x009896800000995d */ /* 0x004fea0003900000 */
[----:B------:R-:W2:Y:S02]  /*9ac0*/  @!P1 SYNCS.PHASECHK.TRANS64 P1, [R2+URZ+0xf0], R5 ;  /* 0x0000f005020095a7 */ /* 0x000ea400080210ff */
[----:B--2---:R-:W-:Y:S05]  /*9ad0*/  @!P1 BRA `(.L_x_59) ;  /* 0xfffffffc00f09947 */ /* 0x004fea000383ffff */
[----:B------:R-:W-:Y:S05]  /*9ae0*/  BRA `(.L_x_157) ;  /* 0xffffff9400a87947 */ /* 0x000fea000383ffff */
.L_x_62:
[----:B------:R-:W-:-:S07]  /*9af0*/  MOV R0, UR4 ;  /* 0x0000000400007c02 */ /* 0x000fce0008000f00 */
.L_x_158:
[----:B-1----:R1:W2:Y:S02]  /*9b00*/  SYNCS.PHASECHK.TRANS64.TRYWAIT P0, [R0+URZ+0x100], R3 ;  /* 0x00010003000075a7 */ /* 0x0022a400080011ff */
[----:B--2---:R-:W-:Y:S05]  /*9b10*/  @!P0 NANOSLEEP.SYNCS 0x989680 ;  /* 0x009896800000895d */ /* 0x004fea0003900000 */
[----:B------:R-:W2:Y:S02]  /*9b20*/  @!P0 SYNCS.PHASECHK.TRANS64 P0, [R0+URZ+0x100], R3 ;  /* 0x00010003000085a7 */ /* 0x000ea400080010ff */
[----:B--2---:R-:W-:Y:S05]  /*9b30*/  @!P0 BRA `(.L_x_158) ;  /* 0xfffffffc00f08947 */ /* 0x004fea000383ffff */
[----:B------:R-:W-:Y:S05]  /*9b40*/  BRA `(.L_x_61) ;  /* 0xffffff9400fc7947 */ /* 0x000fea000383ffff */
.L_x_69:
[----:B-1----:R1:W2:Y:S02]  /*9b50*/  SYNCS.PHASECHK.TRANS64.TRYWAIT P1, [R0+URZ+0xf0], R5 ;  /* 0x0000f005000075a7 */ /* 0x0022a400080211ff */
[----:B--2---:R-:W-:Y:S05]  /*9b60*/  @!P1 NANOSLEEP.SYNCS 0x989680 ;  /* 0x009896800000995d */ /* 0x004fea0003900000 */
[----:B------:R-:W2:Y:S02]  /*9b70*/  @!P1 SYNCS.PHASECHK.TRANS64 P1, [R0+URZ+0xf0], R5 ;  /* 0x0000f005000095a7 */ /* 0x000ea400080210ff */
[----:B--2---:R-:W-:Y:S05]  /*9b80*/  @!P1 BRA `(.L_x_69) ;  /* 0xfffffffc00f09947 */ /* 0x004fea000383ffff */
[----:B------:R-:W-:Y:S05]  /*9b90*/  BRA `(.L_x_159) ;  /* 0xffffff9c00607947 */ /* 0x000fea000383ffff */
.L_x_70:
[----:B------:R-:W-:-:S07]  /*9ba0*/  MOV R3, UR23 ;  /* 0x0000001700037c02 */ /* 0x000fce0008000f00 */
.L_x_160:
[----:B-1----:R1:W2:Y:S02]  /*9bb0*/  SYNCS.PHASECHK.TRANS64.TRYWAIT P0, [R3+URZ+0x130], R0 ;  /* 0x00013000030075a7 */ /* 0x0022a400080011ff */
[----:B--2---:R-:W-:Y:S05]  /*9bc0*/  @!P0 NANOSLEEP.SYNCS 0x989680 ;  /* 0x009896800000895d */ /* 0x004fea0003900000 */
[----:B------:R-:W2:Y:S02]  /*9bd0*/  @!P0 SYNCS.PHASECHK.TRANS64 P0, [R3+URZ+0x130], R0 ;  /* 0x00013000030085a7 */ /* 0x000ea400080010ff */
[----:B--2---:R-:W-:Y:S05]  /*9be0*/  @!P0 BRA `(.L_x_160) ;  /* 0xfffffffc00f08947 */ /* 0x004fea000383ffff */
[----:B------:R-:W-:Y:S05]  /*9bf0*/  BRA `(.L_x_161) ;  /* 0xffffff9c00ac7947 */ /* 0x000fea000383ffff */
.L_x_73:
[----:B------:R-:W-:Y:S07]  /*9c00*/  MOV R0, UR7 ;  /* 0x0000000700007c02 */ /* 0x000fee0008000f00 */
.L_x_162:
[----:B-1----:R1:W2:Y:S02]  /*9c10*/  SYNCS.PHASECHK.TRANS64.TRYWAIT P0, [R0+URZ], R3 ;  /* 0x00000003000075a7 */ /* 0x0022a400080011ff */
[----:B--2---:R-:W-:Y:S05]  /*9c20*/  @!P0 NANOSLEEP.SYNCS 0x989680 ;  /* 0x009896800000895d */ /* 0x004fea0003900000 */
[----:B------:R-:W2:Y:S02]  /*9c30*/  @!P0 SYNCS.PHASECHK.TRANS64 P0, [R0+URZ], R3 ;  /* 0x00000003000085a7 */ /* 0x000ea400080010ff */
[----:B--2---:R-:W-:Y:S05]  /*9c40*/  @!P0 BRA `(.L_x_162) ;  /* 0xfffffffc00f08947 */ /* 0x004fea000383ffff */
[----:B------:R-:W-:Y:S05]  /*9c50*/  BRA `(.L_x_72) ;  /* 0xffffff9c00c87947 */ /* 0x000fea000383ffff */
.L_x_76:
[----:B------:R-:W-:-:S07]  /*9c60*/  MOV R0, UR4 ;  /* 0x0000000400007c02 */ /* 0x000fce0008000f00 */
.L_x_163:
[----:B--2---:R2:W4:Y:S02]  /*9c70*/  SYNCS.PHASECHK.TRANS64.TRYWAIT P0, [R0+URZ], R3 ;  /* 0x00000003000075a7 */ /* 0x00452400080011ff */
[----:B----4-:R-:W-:Y:S05]  /*9c80*/  @!P0 NANOSLEEP.SYNCS 0x989680 ;  /* 0x009896800000895d */ /* 0x010fea0003900000 */
[----:B------:R-:W4:Y:S02]  /*9c90*/  @!P0 SYNCS.PHASECHK.TRANS64 P0, [R0+URZ], R3 ;  /* 0x00000003000085a7 */ /* 0x000f2400080010ff */
[----:B----4-:R-:W-:Y:S05]  /*9ca0*/  @!P0 BRA `(.L_x_163) ;  /* 0xfffffffc00f08947 */ /* 0x010fea000383ffff */
[----:B------:R-:W-:Y:S05]  /*9cb0*/  BRA `(.L_x_164) ;  /* 0xffffffa0007c7947 */ /* 0x000fea000383ffff */
.L_x_77:
[----:B------:R-:W-:-:S07]  /*9cc0*/  MOV R0, UR5 ;  /* 0x0000000500007c02 */ /* 0x000fce0008000f00 */
.L_x_165:
[----:B-1----:R1:W2:Y:S02]  /*9cd0*/  SYNCS.PHASECHK.TRANS64.TRYWAIT P0, [R0+URZ], R3 ;  /* 0x00000003000075a7 */ /* 0x0022a400080011ff */
[----:B--2---:R-:W-:Y:S05]  /*9ce0*/  @!P0 NANOSLEEP.SYNCS 0x989680 ;  /* 0x009896800000895d */ /* 0x004fea0003900000 */
[----:B------:R-:W2:Y:S02]  /*9cf0*/  @!P0 SYNCS.PHASECHK.TRANS64 P0, [R0+URZ], R3 ;  /* 0x00000003000085a7 */ /* 0x000ea400080010ff */
[----:B--2---:R-:W-:Y:S05]  /*9d00*/  @!P0 BRA `(.L_x_165) ;  /* 0xfffffffc00f08947 */ /* 0x004fea000383ffff */
[----:B------:R-:W-:Y:S05]  /*9d10*/  BRA `(.L_x_166) ;  /* 0xffffffa000887947 */ /* 0x000fea000383ffff */
.L_x_78:
[----:B------:R-:W-:-:S07]  /*9d20*/  MOV R0, UR5 ;  /* 0x0000000500007c02 */ /* 0x000fce0008000f00 */
.L_x_167:
[----:B-1----:R1:W2:Y:S02]  /*9d30*/  SYNCS.PHASECHK.TRANS64.TRYWAIT P0, [R0+URZ], R3 ;  /* 0x00000003000075a7 */ /* 0x0022a400080011ff */
[----:B--2---:R-:W-:Y:S05]  /*9d40*/  @!P0 NANOSLEEP.SYNCS 0x989680 ;  /* 0x009896800000895d */ /* 0x004fea0003900000 */
[----:B------:R-:W2:Y:S02]  /*9d50*/  @!P0 SYNCS.PHASECHK.TRANS64 P0, [R0+URZ], R3 ;  /* 0x00000003000085a7 */ /* 0x000ea400080010ff */
[----:B--2---:R-:W-:Y:S05]  /*9d60*/  @!P0 BRA `(.L_x_167) ;  /* 0xfffffffc00f08947 */ /* 0x004fea000383ffff */
[----:B------:R-:W-:Y:S05]  /*9d70*/  BRA `(.L_x_168) ;  /* 0xffffffa000947947 */ /* 0x000fea000383ffff */
.L_x_79:
[----:B------:R-:W-:-:S07]  /*9d80*/  MOV R0, UR4 ;  /* 0x0000000400007c02 */ /* 0x000fce0008000f00 */
.L_x_169:
[----:B-1----:R1:W2:Y:S02]  /*9d90*/  SYNCS.PHASECHK.TRANS64.TRYWAIT P0, [R0+URZ], R3 ;  /* 0x00000003000075a7 */ /* 0x0022a400080011ff */
[----:B--2---:R-:W-:Y:S05]  /*9da0*/  @!P0 NANOSLEEP.SYNCS 0x989680 ;  /* 0x009896800000895d */ /* 0x004fea0003900000 */
[----:B------:R-:W2:Y:S02]  /*9db0*/  @!P0 SYNCS.PHASECHK.TRANS64 P0, [R0+URZ], R3 ;  /* 0x00000003000085a7 */ /* 0x000ea400080010ff */
[----:B--2---:R-:W-:Y:S05]  /*9dc0*/  @!P0 BRA `(.L_x_169) ;  /* 0xfffffffc00f08947 */ /* 0x004fea000383ffff */
[----:B------:R-:W-:Y:S05]  /*9dd0*/  BRA `(.L_x_170) ;  /* 0xffffffa000a07947 */ /* 0x000fea000383ffff */
.L_x_84:
[----:B-1----:R1:W2:Y:S02]  /*9de0*/  SYNCS.PHASECHK.TRANS64.TRYWAIT P0, [R3+URZ+0xf0], R0 ;  /* 0x0000f000030075a7 */ /* 0x0022a400080011ff */
[----:B--2---:R-:W-:Y:S05]  /*9df0*/  @!P0 NANOSLEEP.SYNCS 0x989680 ;  /* 0x009896800000895d */ /* 0x004fea0003900000 */
[----:B------:R-:W2:Y:S02]  /*9e00*/  @!P0 SYNCS.PHASECHK.TRANS64 P0, [R3+URZ+0xf0], R0 ;  /* 0x0000f000030085a7 */ /* 0x000ea400080010ff */
[----:B--2---:R-:W-:Y:S05]  /*9e10*/  @!P0 BRA `(.L_x_84) ;  /* 0xfffffffc00f08947 */ /* 0x004fea000383ffff */
[----:B------:R-:W-:Y:S05]  /*9e20*/  BRA `(.L_x_171) ;  /* 0xffffffa400c47947 */ /* 0x000fea000383ffff */
.L_x_87:
[----:B------:R-:W-:Y:S07]  /*9e30*/  MOV R0, UR6 ;  /* 0x0000000600007c02 */ /* 0x000fee0008000f00 */
.L_x_172:
[----:B-1----:R1:W2:Y:S02]  /*9e40*/  SYNCS.PHASECHK.TRANS64.TRYWAIT P1, [R0+URZ+0xe8], R3 ;  /* 0x0000e803000075a7 */ /* 0x0022a400080211ff */
[----:B--2---:R-:W-:Y:S05]  /*9e50*/  @!P1 NANOSLEEP.SYNCS 0x989680 ;  /* 0x009896800000995d */ /* 0x004fea0003900000 */
[----:B------:R-:W2:Y:S02]  /*9e60*/  @!P1 SYNCS.PHASECHK.TRANS64 P1, [R0+URZ+0xe8], R3 ;  /* 0x0000e803000095a7 */ /* 0x000ea400080210ff */
[----:B--2---:R-:W-:Y:S05]  /*9e70*/  @!P1 BRA `(.L_x_172) ;  /* 0xfffffffc00f09947 */ /* 0x004fea000383ffff */
[----:B------:R-:W-:Y:S05]  /*9e80*/  BRA `(.L_x_86) ;  /* 0xffffffac00347947 */ /* 0x000fea000383ffff */
.L_x_90:
[----:B------:R-:W-:Y:S07]  /*9e90*/  MOV R3, UR7 ;  /* 0x0000000700037c02 */ /* 0x000fee0008000f00 */
.L_x_173:
[----:B-1----:R1:W2:Y:S02]  /*9ea0*/  SYNCS.PHASECHK.TRANS64.TRYWAIT P2, [R3+URZ+0xd0], R0 ;  /* 0x0000d000030075a7 */ /* 0x0022a400080411ff */
[----:B--2---:R-:W-:Y:S05]  /*9eb0*/  @!P2 NANOSLEEP.SYNCS 0x989680 ;  /* 0x009896800000a95d */ /* 0x004fea0003900000 */
[----:B------:R-:W2:Y:S02]  /*9ec0*/  @!P2 SYNCS.PHASECHK.TRANS64 P2, [R3+URZ+0xd0], R0 ;  /* 0x0000d0000300a5a7 */ /* 0x000ea400080410ff */
[----:B--2---:R-:W-:Y:S05]  /*9ed0*/  @!P2 BRA `(.L_x_173) ;  /* 0xfffffffc00f0a947 */ /* 0x004fea000383ffff */
[----:B------:R-:W-:Y:S05]  /*9ee0*/  BRA `(.L_x_174) ;  /* 0xffffffac00907947 */ /* 0x000fea000383ffff */
.L_x_92:
[----:B------:R-:W-:-:S07]  /*9ef0*/  MOV R0, UR4 ;  /* 0x0000000400007c02 */ /* 0x000fce0008000f00 */
.L_x_175:
[----:B--2---:R2:W4:Y:S02]  /*9f00*/  SYNCS.PHASECHK.TRANS64.TRYWAIT P0, [R0+URZ], R3 ;  /* 0x00000003000075a7 */ /* 0x00452400080011ff */
[----:B----4-:R-:W-:Y:S05]  /*9f10*/  @!P0 NANOSLEEP.SYNCS 0x989680 ;  /* 0x009896800000895d */ /* 0x010fea0003900000 */
[----:B------:R-:W4:Y:S02]  /*9f20*/  @!P0 SYNCS.PHASECHK.TRANS64 P0, [R0+URZ], R3 ;  /* 0x00000003000085a7 */ /* 0x000f2400080010ff */
[----:B----4-:R-:W-:Y:S05]  /*9f30*/  @!P0 BRA `(.L_x_175) ;  /* 0xfffffffc00f08947 */ /* 0x010fea000383ffff */
[----:B------:R-:W-:Y:S05]  /*9f40*/  BRA `(.L_x_176) ;  /* 0xffffffb000e87947 */ /* 0x000fea000383ffff */
.L_x_94:
[----:B---3--:R3:W4:Y:S02]  /*9f50*/  SYNCS.PHASECHK.TRANS64.TRYWAIT P0, [R0+URZ+0xf0], R3 ;  /* 0x0000f003000075a7 */ /* 0x00872400080011ff */
[----:B----4-:R-:W-:Y:S05]  /*9f60*/  @!P0 NANOSLEEP.SYNCS 0x989680 ;  /* 0x009896800000895d */ /* 0x010fea0003900000 */
[----:B------:R-:W4:Y:S02]  /*9f70*/  @!P0 SYNCS.PHASECHK.TRANS64 P0, [R0+URZ+0xf0], R3 ;  /* 0x0000f003000085a7 */ /* 0x000f2400080010ff */
[----:B----4-:R-:W-:Y:S05]  /*9f80*/  @!P0 BRA `(.L_x_94) ;  /* 0xfffffffc00f08947 */ /* 0x010fea000383ffff */
[----:B------:R-:W-:Y:S05]  /*9f90*/  BRA `(.L_x_177) ;  /* 0xffffffb400cc7947 */ /* 0x000fea000383ffff */
.L_x_104:
[----:B-1----:R1:W2:Y:S02]  /*9fa0*/  SYNCS.PHASECHK.TRANS64.TRYWAIT P0, [R0+URZ+0xc0], R3 ;  /* 0x0000c003000075a7 */ /* 0x0022a400080011ff */
[----:B--2---:R-:W-:Y:S05]  /*9fb0*/  @!P0 NANOSLEEP.SYNCS 0x989680 ;  /* 0x009896800000895d */ /* 0x004fea0003900000 */
[----:B------:R-:W2:Y:S02]  /*9fc0*/  @!P0 SYNCS.PHASECHK.TRANS64 P0, [R0+URZ+0xc0], R3 ;  /* 0x0000c003000085a7 */ /* 0x000ea400080010ff */
[----:B--2---:R-:W-:Y:S05]  /*9fd0*/  @!P0 BRA `(.L_x_104) ;  /* 0xfffffffc00f08947 */ /* 0x004fea000383ffff */
[----:B------:R-:W-:Y:S05]  /*9fe0*/  BRA `(.L_x_103) ;  /* 0xffffffc400487947 */ /* 0x000fea000383ffff */
.L_x_106:
[----:B-1----:R1:W2:Y:S02]  /*9ff0*/  SYNCS.PHASECHK.TRANS64.TRYWAIT P1, [R165+URZ+0x110], R4 ;  /* 0x00011004a50075a7 */ /* 0x0022a400080211ff */
[----:B--2---:R-:W-:Y:S05]  /*a000*/  @!P1 NANOSLEEP.SYNCS 0x989680 ;  /* 0x009896800000995d */ /* 0x004fea0003900000 */
[----:B------:R-:W2:Y:S02]  /*a010*/  @!P1 SYNCS.PHASECHK.TRANS64 P1, [R165+URZ+0x110], R4 ;  /* 0x00011004a50095a7 */ /* 0x000ea400080210ff */
[----:B--2---:R-:W-:Y:S05]  /*a020*/  @!P1 BRA `(.L_x_106) ;  /* 0xfffffffc00f09947 */ /* 0x004fea000383ffff */
[----:B------:R-:W-:Y:S05]  /*a030*/  BRA `(.L_x_105) ;  /* 0xffffffc800007947 */ /* 0x000fea000383ffff */
        .weak           $__internal_0_$__cuda_sm10x_tcgen05_guardrail_trap_col_being_dealloced_not_returned_by_alloc
        .type           $__internal_0_$__cuda_sm10x_tcgen05_guardrail_trap_col_being_dealloced_not_returned_by_alloc,@function
        .size           $__internal_0_$__cuda_sm10x_tcgen05_guardrail_trap_col_being_dealloced_not_returned_by_alloc,($__internal_1_$__cuda_sm10x_tcgen05_guardrail_trap_phase_invalid_during_alloc - $__internal_0_$__cuda_sm10x_tcgen05_guardrail_trap_col_being_dealloced_not_returned_by_alloc)
$__internal_0_$__cuda_sm10x_tcgen05_guardrail_trap_col_being_dealloced_not_returned_by_alloc:
[----:B------:R-:W-:Y:S05]  /*a040*/  BPT.TRAP 0x1 ;  /* 0x000000040000795c */ /* 0x000fea0000300000 */
[----:B------:R-:W-:-:S04]  /*a050*/  HFMA2 R3, -RZ, RZ, 0, 0 ;  /* 0x00000000ff037431 */ /* 0x000fc800000001ff */
[----:B------:R-:W-:Y:S05]  /*a060*/  RET.REL.NODEC R2 `(_ZN7cutlass13device_kernelINS_4gemm6kernel13GemmUniversalIN4cute5tupleIJiiiiEEENS1_10collective13CollectiveMmaINS1_35MainloopSm100TmaUmmaWarpSpecializedILi12ELi2ELi4ENS5_IJNS4_1CILi2EEENSA_ILi1EEESC_EEEEENS5_IJNSA_ILi64EEENSA_ILi176EEENSA_ILi32EEEEEENS_6half_tENS5_IJlSC_lEEESJ_SK_NS4_8TiledMMAINS4_8MMA_AtomIJNS4_20SM100_MMA_F16BF16_SSISJ_SJ_fLi64ELi176ELNS4_4UMMA5MajorE0ELSP_0ELNSO_7ScaleInE0ELSQ_0EEEEEENS4_6LayoutINS5_IJSC_SC_SC_EEENS5_IJNSA_ILi0EEESV_SV_EEEEENS5_IJNS4_10UnderscoreESY_SY_EEEEENS4_13SM90_TMA_LOADENS4_14ComposedLayoutINS4_7SwizzleILi2ELi4ELi3EEENS4_18smem_ptr_flag_bitsILi16EEENST_INS5_IJNSA_ILi8EEESH_EEENS5_IJSH_SC_EEEEEEEvNS4_8identityENS4_23SM90_TMA_LOAD_MULTICASTES1B_vS1C_EENS_8epilogue10collective18CollectiveEpilogueINS1F_23Sm100TmaWarpSpecializedILi2ELi1ELi88ELb1ELb0EEEJSI_NS5_IJNST_ISF_SC_EENST_ISG_SC_EEEEESJ_SK_SJ_SK_NS1F_6fusion15FusionCallbacksIS1J_NS1N_17LinearCombinationISJ_fSJ_fLNS_15FloatRoundStyleE2EEESI_S1M_JEEENS4_5SM1004TMEM4LOAD26SM100_TMEM_LOAD_16dp256b2xES11_NS12_INS13_ILi1ELi4ELi3EEES16_NST_INS5_IJS17_NSA_ILi16EEEEEENS5_IJS1Y_SC_EEEEEEENS4_17SM75_U32x4_LDSM_NENS4_14SM90_TMA_STOREES22_NS4_17SM90_U32x4_STSM_NENS4_39AutoVectorizingCopyWithAssumedAlignmentILi128EEEEEEvvEEEEvNT_6ParamsE) ;  /* 0xffffff5c02e47950 */ /* 0x000fea0003c3ffff */
        .weak           $__internal_1_$__cuda_sm10x_tcgen05_guardrail_trap_phase_invalid_during_alloc
        .type           $__internal_1_$__cuda_sm10x_tcgen05_guardrail_trap_phase_invalid_during_alloc,@function
        .size           $__internal_1_$__cuda_sm10x_tcgen05_guardrail_trap_phase_invalid_during_alloc,($__internal_2_$__cuda_sm10x_tcgen05_guardrail_trap_unallocated_columns_being_dealloced - $__internal_1_$__cuda_sm10x_tcgen05_guardrail_trap_phase_invalid_during_alloc)
$__internal_1_$__cuda_sm10x_tcgen05_guardrail_trap_phase_invalid_during_alloc:
[----:B------:R-:W-:Y:S05]  /*a070*/  BPT.TRAP 0x1 ;  /* 0x000000040000795c */ /* 0x000fea0000300000 */
[----:B------:R-:W-:-:S04]  /*a080*/  MOV R5, 0x0 ;  /* 0x0000000000057802 */ /* 0x000fc80000000f00 */
[----:B------:R-:W-:Y:S05]  /*a090*/  RET.REL.NODEC R4 `(_ZN7cutlass13device_kernelINS_4gemm6kernel13GemmUniversalIN4cute5tupleIJiiiiEEENS1_10collective13CollectiveMmaINS1_35MainloopSm100TmaUmmaWarpSpecializedILi12ELi2ELi4ENS5_IJNS4_1CILi2EEENSA_ILi1EEESC_EEEEENS5_IJNSA_ILi64EEENSA_ILi176EEENSA_ILi32EEEEEENS_6half_tENS5_IJlSC_lEEESJ_SK_NS4_8TiledMMAINS4_8MMA_AtomIJNS4_20SM100_MMA_F16BF16_SSISJ_SJ_fLi64ELi176ELNS4_4UMMA5MajorE0ELSP_0ELNSO_7ScaleInE0ELSQ_0EEEEEENS4_6LayoutINS5_IJSC_SC_SC_EEENS5_IJNSA_ILi0EEESV_SV_EEEEENS5_IJNS4_10UnderscoreESY_SY_EEEEENS4_13SM90_TMA_LOADENS4_14ComposedLayoutINS4_7SwizzleILi2ELi4ELi3EEENS4_18smem_ptr_flag_bitsILi16EEENST_INS5_IJNSA_ILi8EEESH_EEENS5_IJSH_SC_EEEEEEEvNS4_8identityENS4_23SM90_TMA_LOAD_MULTICASTES1B_vS1C_EENS_8epilogue10collective18CollectiveEpilogueINS1F_23Sm100TmaWarpSpecializedILi2ELi1ELi88ELb1ELb0EEEJSI_NS5_IJNST_ISF_SC_EENST_ISG_SC_EEEEESJ_SK_SJ_SK_NS1F_6fusion15FusionCallbacksIS1J_NS1N_17LinearCombinationISJ_fSJ_fLNS_15FloatRoundStyleE2EEESI_S1M_JEEENS4_5SM1004TMEM4LOAD26SM100_TMEM_LOAD_16dp256b2xES11_NS12_INS13_ILi1ELi4ELi3EEES16_NST_INS5_IJS17_NSA_ILi16EEEEEENS5_IJS1Y_SC_EEEEEEENS4_17SM75_U32x4_LDSM_NENS4_14SM90_TMA_STOREES22_NS4_17SM90_U32x4_STSM_NENS4_39AutoVectorizingCopyWithAssumedAlignmentILi128EEEEEEvvEEEEvNT_6ParamsE) ;  /* 0xffffff5c04d87950 */ /* 0x000fea0003c3ffff */
        .weak           $__internal_2_$__cuda_sm10x_tcgen05_guardrail_trap_unallocated_columns_being_dealloced
        .type           $__internal_2_$__cuda_sm10x_tcgen05_guardrail_trap_unallocated_columns_being_dealloced,@function
        .size           $__internal_2_$__cuda_sm10x_tcgen05_guardrail_trap_unallocated_columns_being_dealloced,(.L_x_179 - $__internal_2_$__cuda_sm10x_tcgen05_guardrail_trap_unallocated_columns_being_dealloced)
$__internal_2_$__cuda_sm10x_tcgen05_guardrail_trap_unallocated_columns_being_dealloced:
[----:B------:R-:W-:Y:S05]  /*a0a0*/  BPT.TRAP 0x1 ;  /* 0x000000040000795c */ /* 0x000fea0000300000 */
[----:B------:R-:W-:-:S04]  /*a0b0*/  HFMA2 R3, -RZ, RZ, 0, 0 ;  /* 0x00000000ff037431 */ /* 0x000fc800000001ff */
[----:B------:R-:W-:Y:S05]  /*a0c0*/  RET.REL.NODEC R2 `(_ZN7cutlass13device_kernelINS_4gemm6kernel13GemmUniversalIN4cute5tupleIJiiiiEEENS1_10collective13CollectiveMmaINS1_35MainloopSm100TmaUmmaWarpSpecializedILi12ELi2ELi4ENS5_IJNS4_1CILi2EEENSA_ILi1EEESC_EEEEENS5_IJNSA_ILi64EEENSA_ILi176EEENSA_ILi32EEEEEENS_6half_tENS5_IJlSC_lEEESJ_SK_NS4_8TiledMMAINS4_8MMA_AtomIJNS4_20SM100_MMA_F16BF16_SSISJ_SJ_fLi64ELi176ELNS4_4UMMA5MajorE0ELSP_0ELNSO_7ScaleInE0ELSQ_0EEEEEENS4_6LayoutINS5_IJSC_SC_SC_EEENS5_IJNSA_ILi0EEESV_SV_EEEEENS5_IJNS4_10UnderscoreESY_SY_EEEEENS4_13SM90_TMA_LOADENS4_14ComposedLayoutINS4_7SwizzleILi2ELi4ELi3EEENS4_18smem_ptr_flag_bitsILi16EEENST_INS5_IJNSA_ILi8EEESH_EEENS5_IJSH_SC_EEEEEEEvNS4_8identityENS4_23SM90_TMA_LOAD_MULTICASTES1B_vS1C_EENS_8epilogue10collective18CollectiveEpilogueINS1F_23Sm100TmaWarpSpecializedILi2ELi1ELi88ELb1ELb0EEEJSI_NS5_IJNST_ISF_SC_EENST_ISG_SC_EEEEESJ_SK_SJ_SK_NS1F_6fusion15FusionCallbacksIS1J_NS1N_17LinearCombinationISJ_fSJ_fLNS_15FloatRoundStyleE2EEESI_S1M_JEEENS4_5SM1004TMEM4LOAD26SM100_TMEM_LOAD_16dp256b2xES11_NS12_INS13_ILi1ELi4ELi3EEES16_NST_INS5_IJS17_NSA_ILi16EEEEEENS5_IJS1Y_SC_EEEEEEENS4_17SM75_U32x4_LDSM_NENS4_14SM90_TMA_STOREES22_NS4_17SM90_U32x4_STSM_NENS4_39AutoVectorizingCopyWithAssumedAlignmentILi128EEEEEEvvEEEEvNT_6ParamsE) ;  /* 0xffffff5c02cc7950 */ /* 0x000fea0003c3ffff */
.L_x_178:
[----:B------:R-:W-:-:S00]  /*a0d0*/  BRA `(.L_x_178) ;  /* 0xfffffffc00fc7947 */ /* 0x000fc0000383ffff */
[----:B------:R-:W-:-:S00]  /*a0e0*/  NOP ;  /* 0x0000000000007918 */ /* 0x000fc00000000000 */
        /* <DEDUP_REMOVED lines=9> */
.L_x_179:


//--------------------- .nv.global.init           --------------------------
	.section	.nv.global.init,"aw",@progbits
.nv.global.init:
	.type		$str$27,@object
	.size		$str$27,($str$28 - $str$27)
$str$27:
        /*0000*/ 	.byte	0x28, 0x61, 0x64, 0x64, 0x72, 0x65, 0x73, 0x73, 0x20, 0x26, 0x20, 0x6d, 0x61, 0x73, 0x6b, 0x29
        /*0010*/ 	.byte	0x20, 0x3d, 0x3d, 0x20, 0x30, 0x00
	.type		$str$28,@object
	.size		$str$28,($str$26 - $str$28)
$str$28:
        /*0016*/ 	.byte	0x2f, 0x74, 0x6d, 0x70, 0x2f, 0x63, 0x75, 0x74, 0x6c, 0x61, 0x73, 0x73, 0x5f, 0x73, 0x77, 0x65
        /*0026*/ 	.byte	0x65, 0x70, 0x5f, 0x73, 0x72, 0x63, 0x2f, 0x69, 0x6e, 0x63, 0x6c, 0x75, 0x64, 0x65, 0x2f, 0x63
        /*0036*/ 	.byte	0x75, 0x74, 0x65, 0x2f, 0x70, 0x6f, 0x69, 0x6e, 0x74, 0x65, 0x72, 0x5f, 0x66, 0x6c, 0x61, 0x67
        /*0046*/ 	.byte	0x67, 0x65, 0x64, 0x2e, 0x68, 0x70, 0x70, 0x00
	.type		$str$26,@object
	.size		$str$26,($str$25 - $str$26)
$str$26:
        /*004e*/ 	.byte	0x2f, 0x74, 0x6d, 0x70, 0x2f, 0x63, 0x75, 0x74, 0x6c, 0x61, 0x73, 0x73, 0x5f, 0x73, 0x77, 0x65
        /*005e*/ 	.byte	0x65, 0x70, 0x5f, 0x73, 0x72, 0x63, 0x2f, 0x69, 0x6e, 0x63, 0x6c, 0x75, 0x64, 0x65, 0x2f, 0x63
        /*006e*/ 	.byte	0x75, 0x74, 0x65, 0x2f, 0x61, 0x74, 0x6f, 0x6d, 0x2f, 0x63, 0x6f, 0x70, 0x79, 0x5f, 0x74, 0x72
        /*007e*/ 	.byte	0x61, 0x69, 0x74, 0x73, 0x5f, 0x73, 0x6d, 0x31, 0x30, 0x30, 0x2e, 0x68, 0x70, 0x70, 0x00
	.type		$str$25,@object
	.size		$str$25,(__unnamed_1 - $str$25)
$str$25:
        /*008d*/ 	.byte	0x28, 0x28, 0x75, 0x69, 0x6e, 0x74, 0x33, 0x32, 0x5f, 0x74, 0x28, 0x74, 0x68, 0x72, 0x65, 0x61
        /*009d*/ 	.byte	0x64, 0x49, 0x64, 0x78, 0x2e, 0x78, 0x29, 0x20, 0x2f, 0x20, 0x33, 0x32, 0x29, 0x20, 0x25, 0x20
        /*00ad*/ 	.byte	0x34, 0x29, 0x20, 0x3d, 0x3d, 0x20, 0x28, 0x28, 0x28, 0x74, 0x6d, 0x65, 0x6d, 0x5f, 0x61, 0x64
        /*00bd*/ 	.byte	0x64, 0x72, 0x20, 0x3e, 0x3e, 0x20, 0x31, 0x36, 0x29, 0x20, 0x2f, 0x20, 0x33, 0x32, 0x29, 0x20
        /*00cd*/ 	.byte	0x25, 0x20, 0x34, 0x29, 0x00
	.type		__unnamed_1,@object
	.size		__unnamed_1,(__unnamed_2 - __unnamed_1)
__unnamed_1:
        /*00d2*/ 	.byte	0x61, 0x75, 0x74, 0x6f, 0x20, 0x63, 0x75, 0x74, 0x65, 0x3a, 0x3a, 0x61, 0x73, 0x5f, 0x70, 0x6f
        /* <DEDUP_REMOVED lines=24> */
        /*0262*/ 	.byte	0x31, 0x32, 0x36, 0x34, 0x3e, 0x3e, 0x3e, 0x3e, 0x5d, 0x00
	.type		__unnamed_2,@object
	.size		__unnamed_2,(.L_2 - __unnamed_2)
__unnamed_2:
        /* <DEDUP_REMOVED lines=42> */
        /*050c*/ 	.byte	0x3e, 0x5d, 0x00
.L_2:


//--------------------- .nv.shared._ZN7cutlass13device_kernelINS_4gemm6kernel13GemmUniversalIN4cute5tupleIJiiiiEEENS1_10collective13CollectiveMmaINS1_35MainloopSm100TmaUmmaWarpSpecializedILi12ELi2ELi4ENS5_IJNS4_1CILi2EEENSA_ILi1EEESC_EEEEENS5_IJNSA_ILi64EEENSA_ILi176EEENSA_ILi32EEEEEENS_6half_tENS5_IJlSC_lEEESJ_SK_NS4_8TiledMMAINS4_8MMA_AtomIJNS4_20SM100_MMA_F16BF16_SSISJ_SJ_fLi64ELi176ELNS4_4UMMA5MajorE0ELSP_0ELNSO_7ScaleInE0ELSQ_0EEEEEENS4_6LayoutINS5_IJSC_SC_SC_EEENS5_IJNSA_ILi0EEESV_SV_EEEEENS5_IJNS4_10UnderscoreESY_SY_EEEEENS4_13SM90_TMA_LOADENS4_14ComposedLayoutINS4_7SwizzleILi2ELi4ELi3EEENS4_18smem_ptr_flag_bitsILi16EEENST_INS5_IJNSA_ILi8EEESH_EEENS5_IJSH_SC_EEEEEEEvNS4_8identityENS4_23SM90_TMA_LOAD_MULTICASTES1B_vS1C_EENS_8epilogue10collective18CollectiveEpilogueINS1F_23Sm100TmaWarpSpecializedILi2ELi1ELi88ELb1ELb0EEEJSI_NS5_IJNST_ISF_SC_EENST_ISG_SC_EEEEESJ_SK_SJ_SK_NS1F_6fusion15FusionCallbacksIS1J_NS1N_17LinearCombinationISJ_fSJ_fLNS_15FloatRoundStyleE2EEESI_S1M_JEEENS4_5SM1004TMEM4LOAD26SM100_TMEM_LOAD_16dp256b2xES11_NS12_INS13_ILi1ELi4ELi3EEES16_NST_INS5_IJS17_NSA_ILi16EEEEEENS5_IJS1Y_SC_EEEEEEENS4_17SM75_U32x4_LDSM_NENS4_14SM90_TMA_STOREES22_NS4_17SM90_U32x4_STSM_NENS4_39AutoVectorizingCopyWithAssumedAlignmentILi128EEEEEEvvEEEEvNT_6ParamsE --------------------------
	.section	.nv.shared._ZN7cutlass13device_kernelINS_4gemm6kernel13GemmUniversalIN4cute5tupleIJiiiiEEENS1_10collective13CollectiveMmaINS1_35MainloopSm100TmaUmmaWarpSpecializedILi12ELi2ELi4ENS5_IJNS4_1CILi2EEENSA_ILi1EEESC_EEEEENS5_IJNSA_ILi64EEENSA_ILi176EEENSA_ILi32EEEEEENS_6half_tENS5_IJlSC_lEEESJ_SK_NS4_8TiledMMAINS4_8MMA_AtomIJNS4_20SM100_MMA_F16BF16_SSISJ_SJ_fLi64ELi176ELNS4_4UMMA5MajorE0ELSP_0ELNSO_7ScaleInE0ELSQ_0EEEEEENS4_6LayoutINS5_IJSC_SC_SC_EEENS5_IJNSA_ILi0EEESV_SV_EEEEENS5_IJNS4_10UnderscoreESY_SY_EEEEENS4_13SM90_TMA_LOADENS4_14ComposedLayoutINS4_7SwizzleILi2ELi4ELi3EEENS4_18smem_ptr_flag_bitsILi16EEENST_INS5_IJNSA_ILi8EEESH_EEENS5_IJSH_SC_EEEEEEEvNS4_8identityENS4_23SM90_TMA_LOAD_MULTICASTES1B_vS1C_EENS_8epilogue10collective18CollectiveEpilogueINS1F_23Sm100TmaWarpSpecializedILi2ELi1ELi88ELb1ELb0EEEJSI_NS5_IJNST_ISF_SC_EENST_ISG_SC_EEEEESJ_SK_SJ_SK_NS1F_6fusion15FusionCallbacksIS1J_NS1N_17LinearCombinationISJ_fSJ_fLNS_15FloatRoundStyleE2EEESI_S1M_JEEENS4_5SM1004TMEM4LOAD26SM100_TMEM_LOAD_16dp256b2xES11_NS12_INS13_ILi1ELi4ELi3EEES16_NST_INS5_IJS17_NSA_ILi16EEEEEENS5_IJS1Y_SC_EEEEEEENS4_17SM75_U32x4_LDSM_NENS4_14SM90_TMA_STOREES22_NS4_17SM90_U32x4_STSM_NENS4_39AutoVectorizingCopyWithAssumedAlignmentILi128EEEEEEvvEEEEvNT_6ParamsE,"aw",@nobits
	.sectionflags	@""
	.align	16
	.zero		1024


//--------------------- .nv.shared.reserved.0     --------------------------
	.section	.nv.shared.reserved.0,"aw",@nobits
	.weak		__nv_reservedSMEM_offset_0_alias
	.size		__nv_reservedSMEM_offset_0_alias, 0, 64
	.other		__nv_reservedSMEM_offset_0_alias,@"STO_CUDA_RESERVED_SHARED STV_DEFAULT"
__nv_reservedSMEM_offset_0_alias:
	.zero		0
.nv.shared.reserved.0:
	.zero		64
	.weak		__nv_reservedSMEM_tcgen05_partition
	.type		__nv_reservedSMEM_tcgen05_partition,@object
	.size		__nv_reservedSMEM_tcgen05_partition,(.L_0 - __nv_reservedSMEM_tcgen05_partition)
__nv_reservedSMEM_tcgen05_partition:
	.zero		32
.L_0:


//--------------------- .nv.global                --------------------------
	.section	.nv.global,"aw",@nobits
.nv.global:
	.type		_ZN40_INTERNAL_5538ca99_4_k_cu_705934ff_254234cute1_E,@object
	.size		_ZN40_INTERNAL_5538ca99_4_k_cu_705934ff_254234cute1_E,(_ZN40_INTERNAL_5538ca99_4_k_cu_705934ff_254234cuda3std3__45__cpo6cbeginE - _ZN40_INTERNAL_5538ca99_4_k_cu_705934ff_254234cute1_E)
_ZN40_INTERNAL_5538ca99_4_k_cu_705934ff_254234cute1_E:
	.zero		1
	.type		_ZN40_INTERNAL_5538ca99_4_k_cu_705934ff_254234cuda3std3__45__cpo6cbeginE,@object
	.size		_ZN40_INTERNAL_5538ca99_4_k_cu_705934ff_254234cuda3std3__45__cpo6cbeginE,(_ZN40_INTERNAL_5538ca99_4_k_cu_705934ff_254234cuda3std3__48in_placeE - _ZN40_INTERNAL_5538ca99_4_k_cu_705934ff_254234cuda3std3__45__cpo6cbeginE)
_ZN40_INTERNAL_5538ca99_4_k_cu_705934ff_254234cuda3std3__45__cpo6cbeginE:
	.zero		1
	.type		_ZN40_INTERNAL_5538ca99_4_k_cu_705934ff_254234cuda3std3__48in_placeE,@object
	.size		_ZN40_INTERNAL_5538ca99_4_k_cu_705934ff_254234cuda3std3__48in_placeE,(_ZN40_INTERNAL_5538ca99_4_k_cu_705934ff_254234cuda3std6ranges3__45__cpo9iter_moveE - _ZN40_INTERNAL_5538ca99_4_k_cu_705934ff_254234cuda3std3__48in_placeE)
_ZN40_INTERNAL_5538ca99_4_k_cu_705934ff_254234cuda3std3__48in_placeE:
	.zero		1
	.type		_ZN40_INTERNAL_5538ca99_4_k_cu_705934ff_254234cuda3std6ranges3__45__cpo9iter_moveE,@object
	.size		_ZN40_INTERNAL_5538ca99_4_k_cu_705934ff_254234cuda3std6ranges3__45__cpo9iter_moveE,(_ZN40_INTERNAL_5538ca99_4_k_cu_705934ff_254234cuda3std3__45__cpo5beginE - _ZN40_INTERNAL_5538ca99_4_k_cu_705934ff_254234cuda3std6ranges3__45__cpo9iter_moveE)
_ZN40_INTERNAL_5538ca99_4_k_cu_705934ff_254234cuda3std6ranges3__45__cpo9iter_moveE:
	.zero		1
	.type		_ZN40_INTERNAL_5538ca99_4_k_cu_705934ff_254234cuda3std3__45__cpo5beginE,@object
	.size		_ZN40_INTERNAL_5538ca99_4_k_cu_705934ff_254234cuda3std3__45__cpo5beginE,(_ZN40_INTERNAL_5538ca99_4_k_cu_705934ff_254234cuda3std3__442_GLOBAL__N__5538ca99_4_k_cu_705934ff_254236ignoreE - _ZN40_INTERNAL_5538ca99_4_k_cu_705934ff_254234cuda3std3__45__cpo5beginE)
_ZN40_INTERNAL_5538ca99_4_k_cu_705934ff_254234cuda3std3__45__cpo5beginE:
	.zero		1
	.type		_ZN40_INTERNAL_5538ca99_4_k_cu_705934ff_254234cuda3std3__442_GLOBAL__N__5538ca99_4_k_cu_705934ff_254236ignoreE,@object
	.size		_ZN40_INTERNAL_5538ca99_4_k_cu_705934ff_254234cuda3std3__442_GLOBAL__N__5538ca99_4_k_cu_705934ff_254236ignoreE,(_ZN40_INTERNAL_5538ca99_4_k_cu_705934ff_254234cute7productE - _ZN40_INTERNAL_5538ca99_4_k_cu_705934ff_254234cuda3std3__442_GLOBAL__N__5538ca99_4_k_cu_705934ff_254236ignoreE)
_ZN40_INTERNAL_5538ca99_4_k_cu_705934ff_254234cuda3std3__442_GLOBAL__N__5538ca99_4_k_cu_705934ff_254236ignoreE:
	.zero		1
	.type		_ZN40_INTERNAL_5538ca99_4_k_cu_705934ff_254234cute7productE,@object
	.size		_ZN40_INTERNAL_5538ca99_4_k_cu_705934ff_254234cute7productE,(_ZN40_INTERNAL_5538ca99_4_k_cu_705934ff_254234cuda3std3__45__cpo3endE - _ZN40_INTERNAL_5538ca99_4_k_cu_705934ff_254234cute7productE)
_ZN40_INTERNAL_5538ca99_4_k_cu_705934ff_254234cute7productE:
	.zero		1
	.type		_ZN40_INTERNAL_5538ca99_4_k_cu_705934ff_254234cuda3std3__45__cpo3endE,@object
	.size		_ZN40_INTERNAL_5538ca99_4_k_cu_705934ff_254234cuda3std3__45__cpo3endE,(_ZN40_INTERNAL_5538ca99_4_k_cu_705934ff_254234cuda3std3__419piecewise_constructE - _ZN40_INTERNAL_5538ca99_4_k_cu_705934ff_254234cuda3std3__45__cpo3endE)
_ZN40_INTERNAL_5538ca99_4_k_cu_705934ff_254234cuda3std3__45__cpo3endE:
	.zero		1
	.type		_ZN40_INTERNAL_5538ca99_4_k_cu_705934ff_254234cuda3std3__419piecewise_constructE,@object
	.size		_ZN40_INTERNAL_5538ca99_4_k_cu_705934ff_254234cuda3std3__419piecewise_constructE,(_ZN40_INTERNAL_5538ca99_4_k_cu_705934ff_254234cuda3std3__45__cpo4cendE - _ZN40_INTERNAL_5538ca99_4_k_cu_705934ff_254234cuda3std3__419piecewise_constructE)
_ZN40_INTERNAL_5538ca99_4_k_cu_705934ff_254234cuda3std3__419piecewise_constructE:
	.zero		1
	.type		_ZN40_INTERNAL_5538ca99_4_k_cu_705934ff_254234cuda3std3__45__cpo4cendE,@object
	.size		_ZN40_INTERNAL_5538ca99_4_k_cu_705934ff_254234cuda3std3__45__cpo4cendE,(_ZN40_INTERNAL_5538ca99_4_k_cu_705934ff_254234cuda3std6ranges3__45__cpo4swapE - _ZN40_INTERNAL_5538ca99_4_k_cu_705934ff_254234cuda3std3__45__cpo4cendE)
_ZN40_INTERNAL_5538ca99_4_k_cu_705934ff_254234cuda3std3__45__cpo4cendE:
	.zero		1
	.type		_ZN40_INTERNAL_5538ca99_4_k_cu_705934ff_254234cuda3std6ranges3__45__cpo4swapE,@object
	.size		_ZN40_INTERNAL_5538ca99_4_k_cu_705934ff_254234cuda3std6ranges3__45__cpo4swapE,(.L_10 - _ZN40_INTERNAL_5538ca99_4_k_cu_705934ff_254234cuda3std6ranges3__45__cpo4swapE)
_ZN40_INTERNAL_5538ca99_4_k_cu_705934ff_254234cuda3std6ranges3__45__cpo4swapE:
	.zero		1
.L_10:


//--------------------- .nv.constant0._ZN7cutlass13device_kernelINS_4gemm6kernel13GemmUniversalIN4cute5tupleIJiiiiEEENS1_10collective13CollectiveMmaINS1_35MainloopSm100TmaUmmaWarpSpecializedILi12ELi2ELi4ENS5_IJNS4_1CILi2EEENSA_ILi1EEESC_EEEEENS5_IJNSA_ILi64EEENSA_ILi176EEENSA_ILi32EEEEEENS_6half_tENS5_IJlSC_lEEESJ_SK_NS4_8TiledMMAINS4_8MMA_AtomIJNS4_20SM100_MMA_F16BF16_SSISJ_SJ_fLi64ELi176ELNS4_4UMMA5MajorE0ELSP_0ELNSO_7ScaleInE0ELSQ_0EEEEEENS4_6LayoutINS5_IJSC_SC_SC_EEENS5_IJNSA_ILi0EEESV_SV_EEEEENS5_IJNS4_10UnderscoreESY_SY_EEEEENS4_13SM90_TMA_LOADENS4_14ComposedLayoutINS4_7SwizzleILi2ELi4ELi3EEENS4_18smem_ptr_flag_bitsILi16EEENST_INS5_IJNSA_ILi8EEESH_EEENS5_IJSH_SC_EEEEEEEvNS4_8identityENS4_23SM90_TMA_LOAD_MULTICASTES1B_vS1C_EENS_8epilogue10collective18CollectiveEpilogueINS1F_23Sm100TmaWarpSpecializedILi2ELi1ELi88ELb1ELb0EEEJSI_NS5_IJNST_ISF_SC_EENST_ISG_SC_EEEEESJ_SK_SJ_SK_NS1F_6fusion15FusionCallbacksIS1J_NS1N_17LinearCombinationISJ_fSJ_fLNS_15FloatRoundStyleE2EEESI_S1M_JEEENS4_5SM1004TMEM4LOAD26SM100_TMEM_LOAD_16dp256b2xES11_NS12_INS13_ILi1ELi4ELi3EEES16_NST_INS5_IJS17_NSA_ILi16EEEEEENS5_IJS1Y_SC_EEEEEEENS4_17SM75_U32x4_LDSM_NENS4_14SM90_TMA_STOREES22_NS4_17SM90_U32x4_STSM_NENS4_39AutoVectorizingCopyWithAssumedAlignmentILi128EEEEEEvvEEEEvNT_6ParamsE --------------------------
	.section	.nv.constant0._ZN7cutlass13device_kernelINS_4gemm6kernel13GemmUniversalIN4cute5tupleIJiiiiEEENS1_10collective13CollectiveMmaINS1_35MainloopSm100TmaUmmaWarpSpecializedILi12ELi2ELi4ENS5_IJNS4_1CILi2EEENSA_ILi1EEESC_EEEEENS5_IJNSA_ILi64EEENSA_ILi176EEENSA_ILi32EEEEEENS_6half_tENS5_IJlSC_lEEESJ_SK_NS4_8TiledMMAINS4_8MMA_AtomIJNS4_20SM100_MMA_F16BF16_SSISJ_SJ_fLi64ELi176ELNS4_4UMMA5MajorE0ELSP_0ELNSO_7ScaleInE0ELSQ_0EEEEEENS4_6LayoutINS5_IJSC_SC_SC_EEENS5_IJNSA_ILi0EEESV_SV_EEEEENS5_IJNS4_10UnderscoreESY_SY_EEEEENS4_13SM90_TMA_LOADENS4_14ComposedLayoutINS4_7SwizzleILi2ELi4ELi3EEENS4_18smem_ptr_flag_bitsILi16EEENST_INS5_IJNSA_ILi8EEESH_EEENS5_IJSH_SC_EEEEEEEvNS4_8identityENS4_23SM90_TMA_LOAD_MULTICASTES1B_vS1C_EENS_8epilogue10collective18CollectiveEpilogueINS1F_23Sm100TmaWarpSpecializedILi2ELi1ELi88ELb1ELb0EEEJSI_NS5_IJNST_ISF_SC_EENST_ISG_SC_EEEEESJ_SK_SJ_SK_NS1F_6fusion15FusionCallbacksIS1J_NS1N_17LinearCombinationISJ_fSJ_fLNS_15FloatRoundStyleE2EEESI_S1M_JEEENS4_5SM1004TMEM4LOAD26SM100_TMEM_LOAD_16dp256b2xES11_NS12_INS13_ILi1ELi4ELi3EEES16_NST_INS5_IJS17_NSA_ILi16EEEEEENS5_IJS1Y_SC_EEEEEEENS4_17SM75_U32x4_LDSM_NENS4_14SM90_TMA_STOREES22_NS4_17SM90_U32x4_STSM_NENS4_39AutoVectorizingCopyWithAssumedAlignmentILi128EEEEEEvvEEEEvNT_6ParamsE,"a",@progbits
	.sectionflags	@""
	.align	4
.nv.constant0._ZN7cutlass13device_kernelINS_4gemm6kernel13GemmUniversalIN4cute5tupleIJiiiiEEENS1_10collective13CollectiveMmaINS1_35MainloopSm100TmaUmmaWarpSpecializedILi12ELi2ELi4ENS5_IJNS4_1CILi2EEENSA_ILi1EEESC_EEEEENS5_IJNSA_ILi64EEENSA_ILi176EEENSA_ILi32EEEEEENS_6half_tENS5_IJlSC_lEEESJ_SK_NS4_8TiledMMAINS4_8MMA_AtomIJNS4_20SM100_MMA_F16BF16_SSISJ_SJ_fLi64ELi176ELNS4_4UMMA5MajorE0ELSP_0ELNSO_7ScaleInE0ELSQ_0EEEEEENS4_6LayoutINS5_IJSC_SC_SC_EEENS5_IJNSA_ILi0EEESV_SV_EEEEENS5_IJNS4_10UnderscoreESY_SY_EEEEENS4_13SM90_TMA_LOADENS4_14ComposedLayoutINS4_7SwizzleILi2ELi4ELi3EEENS4_18smem_ptr_flag_bitsILi16EEENST_INS5_IJNSA_ILi8EEESH_EEENS5_IJSH_SC_EEEEEEEvNS4_8identityENS4_23SM90_TMA_LOAD_MULTICASTES1B_vS1C_EENS_8epilogue10collective18CollectiveEpilogueINS1F_23Sm100TmaWarpSpecializedILi2ELi1ELi88ELb1ELb0EEEJSI_NS5_IJNST_ISF_SC_EENST_ISG_SC_EEEEESJ_SK_SJ_SK_NS1F_6fusion15FusionCallbacksIS1J_NS1N_17LinearCombinationISJ_fSJ_fLNS_15FloatRoundStyleE2EEESI_S1M_JEEENS4_5SM1004TMEM4LOAD26SM100_TMEM_LOAD_16dp256b2xES11_NS12_INS13_ILi1ELi4ELi3EEES16_NST_INS5_IJS17_NSA_ILi16EEEEEENS5_IJS1Y_SC_EEEEEEENS4_17SM75_U32x4_LDSM_NENS4_14SM90_TMA_STOREES22_NS4_17SM90_U32x4_STSM_NENS4_39AutoVectorizingCopyWithAssumedAlignmentILi128EEEEEEvvEEEEvNT_6ParamsE:
	.zero		2944


//--------------------- SYMBOLS --------------------------

	.type		.nv.reservedSmem.offset0,@object
	.size		.nv.reservedSmem.offset0,0x4
	.type		.nv.reservedSmem.cap,@object
	.size		.nv.reservedSmem.cap,0x4
	.type		__assertfail,@function
